	.target	sm_90a

	.elftype	@"ET_EXEC"


//--------------------- .note.nv.tkinfo           --------------------------
	.section	.note.nv.tkinfo,"",@"SHT_NOTE"
	.sectionflags	@"SHF_NOTE_NV_TKINFO"
	.tkinfo
        /*0018*/ 	.word	0x00000002
        /*0030*/ 	.string	""
        /*0030*/ 	.string	"ptxas"
        /*0030*/ 	.string	"Cuda compilation tools, release 13.0, V13.0.88"
        /*0030*/ 	.string	"Build cuda_13.0.r13.0/compiler.36424714_0"
        /*0030*/ 	.string	"-arch sm_90a -m 64 "



//--------------------- .note.nv.cuinfo           --------------------------
	.section	.note.nv.cuinfo,"",@"SHT_NOTE"
	.sectionflags	@"SHF_NOTE_NV_CUINFO"
        /*0018*/ 	.short	0x0002
        /*001a*/ 	.short	0x005a
        /*001c*/ 	.short	0x0082
	.zero		2


//--------------------- .nv.info                  --------------------------
	.section	.nv.info,"",@"SHT_CUDA_INFO"
	.align	4


	//----- nvinfo : EIATTR_REGCOUNT
	.align		4
        /*0000*/ 	.byte	0x04, 0x2f
        /*0002*/ 	.short	(.L_15 - .L_14)
	.align		4
.L_14:
        /*0004*/ 	.word	index@(_ZN7cutlass13device_kernelINS_4gemm6kernel13GemmUniversalIN4cute5tupleIJiiiiEEENS1_10collective13CollectiveMmaINS1_34MainloopSm90TmaGmmaWarpSpecializedILi9ENS5_IJNS4_1CILi4EEENSA_ILi2EEENSA_ILi1EEEEEENS1_35KernelTmaWarpSpecializedCooperativeEEENS5_IJNSA_ILi256EEENSA_ILi128EEENSA_ILi32EEEEEENS_6half_tENS5_IJlSD_lEEESL_SM_NS4_8TiledMMAINS4_8MMA_AtomIJNS4_4SM904GMMA26MMA_64x128x16_F32F16F16_SSILNSQ_5MajorE0ELSS_0ELNSQ_7ScaleInE1ELST_1EEEEEENS4_6LayoutINS5_IJSC_SD_SD_EEENS5_IJSD_NSA_ILi0EEESY_EEEEENS5_IJNS4_10UnderscoreES11_S11_EEEEENS4_23SM90_TMA_LOAD_MULTICASTENS4_14ComposedLayoutINS4_7SwizzleILi2ELi4ELi3EEENS4_18smem_ptr_flag_bitsILi16EEENSW_INS5_IJNSA_ILi8EEESJ_EEENS5_IJSJ_SD_EEEEEEEvNS4_8identityES14_S1E_vS1F_EENS_8epilogue10collective6detail29Sm90TmaWarpSpecializedAdapterINS1I_15DefaultEpilogueISL_SM_SM_NS1H_6thread17LinearCombinationISL_Li1EffLNS1M_9ScaleType4KindE0ELNS_15FloatRoundStyleE2ESL_EENS1_15EpilogueDefaultEEEEEvvEEEEvNT_6ParamsE)
        /*0008*/ 	.word	0x000000a8


	//----- nvinfo : EIATTR_FRAME_SIZE
	.align		4
.L_15:
        /*000c*/ 	.byte	0x04, 0x11
        /*000e*/ 	.short	(.L_17 - .L_16)
	.align		4
.L_16:
        /*0010*/ 	.word	index@(_ZN7cutlass13device_kernelINS_4gemm6kernel13GemmUniversalIN4cute5tupleIJiiiiEEENS1_10collective13CollectiveMmaINS1_34MainloopSm90TmaGmmaWarpSpecializedILi9ENS5_IJNS4_1CILi4EEENSA_ILi2EEENSA_ILi1EEEEEENS1_35KernelTmaWarpSpecializedCooperativeEEENS5_IJNSA_ILi256EEENSA_ILi128EEENSA_ILi32EEEEEENS_6half_tENS5_IJlSD_lEEESL_SM_NS4_8TiledMMAINS4_8MMA_AtomIJNS4_4SM904GMMA26MMA_64x128x16_F32F16F16_SSILNSQ_5MajorE0ELSS_0ELNSQ_7ScaleInE1ELST_1EEEEEENS4_6LayoutINS5_IJSC_SD_SD_EEENS5_IJSD_NSA_ILi0EEESY_EEEEENS5_IJNS4_10UnderscoreES11_S11_EEEEENS4_23SM90_TMA_LOAD_MULTICASTENS4_14ComposedLayoutINS4_7SwizzleILi2ELi4ELi3EEENS4_18smem_ptr_flag_bitsILi16EEENSW_INS5_IJNSA_ILi8EEESJ_EEENS5_IJSJ_SD_EEEEEEEvNS4_8identityES14_S1E_vS1F_EENS_8epilogue10collective6detail29Sm90TmaWarpSpecializedAdapterINS1I_15DefaultEpilogueISL_SM_SM_NS1H_6thread17LinearCombinationISL_Li1EffLNS1M_9ScaleType4KindE0ELNS_15FloatRoundStyleE2ESL_EENS1_15EpilogueDefaultEEEEEvvEEEEvNT_6ParamsE)
        /*0014*/ 	.word	0x00000000


	//----- nvinfo : EIATTR_MIN_STACK_SIZE
	.align		4
.L_17:
        /*0018*/ 	.byte	0x04, 0x12
        /*001a*/ 	.short	(.L_19 - .L_18)
	.align		4
.L_18:
        /*001c*/ 	.word	index@(_ZN7cutlass13device_kernelINS_4gemm6kernel13GemmUniversalIN4cute5tupleIJiiiiEEENS1_10collective13CollectiveMmaINS1_34MainloopSm90TmaGmmaWarpSpecializedILi9ENS5_IJNS4_1CILi4EEENSA_ILi2EEENSA_ILi1EEEEEENS1_35KernelTmaWarpSpecializedCooperativeEEENS5_IJNSA_ILi256EEENSA_ILi128EEENSA_ILi32EEEEEENS_6half_tENS5_IJlSD_lEEESL_SM_NS4_8TiledMMAINS4_8MMA_AtomIJNS4_4SM904GMMA26MMA_64x128x16_F32F16F16_SSILNSQ_5MajorE0ELSS_0ELNSQ_7ScaleInE1ELST_1EEEEEENS4_6LayoutINS5_IJSC_SD_SD_EEENS5_IJSD_NSA_ILi0EEESY_EEEEENS5_IJNS4_10UnderscoreES11_S11_EEEEENS4_23SM90_TMA_LOAD_MULTICASTENS4_14ComposedLayoutINS4_7SwizzleILi2ELi4ELi3EEENS4_18smem_ptr_flag_bitsILi16EEENSW_INS5_IJNSA_ILi8EEESJ_EEENS5_IJSJ_SD_EEEEEEEvNS4_8identityES14_S1E_vS1F_EENS_8epilogue10collective6detail29Sm90TmaWarpSpecializedAdapterINS1I_15DefaultEpilogueISL_SM_SM_NS1H_6thread17LinearCombinationISL_Li1EffLNS1M_9ScaleType4KindE0ELNS_15FloatRoundStyleE2ESL_EENS1_15EpilogueDefaultEEEEEvvEEEEvNT_6ParamsE)
        /*0020*/ 	.word	0x00000000
.L_19:


//--------------------- .nv.compat                --------------------------
	.section	.nv.compat,"",@"SHT_CUDA_COMPAT_INFO"
	.align	4
        /*0000*/ 	.byte	0x02, 0x09, 0x01, 0x00, 0x02, 0x02, 0x04, 0x00, 0x02, 0x05, 0x05, 0x00, 0x03, 0x07, 0x01, 0x01
        /*0010*/ 	.byte	0x02, 0x03, 0x01, 0x00, 0x02, 0x06, 0x01, 0x00, 0x04, 0x0b, 0x08, 0x00, 0x00, 0x00, 0x00, 0x00
        /*0020*/ 	.byte	0x00, 0x00, 0x00, 0x00


//--------------------- .nv.info._ZN7cutlass13device_kernelINS_4gemm6kernel13GemmUniversalIN4cute5tupleIJiiiiEEENS1_10collective13CollectiveMmaINS1_34MainloopSm90TmaGmmaWarpSpecializedILi9ENS5_IJNS4_1CILi4EEENSA_ILi2EEENSA_ILi1EEEEEENS1_35KernelTmaWarpSpecializedCooperativeEEENS5_IJNSA_ILi256EEENSA_ILi128EEENSA_ILi32EEEEEENS_6half_tENS5_IJlSD_lEEESL_SM_NS4_8TiledMMAINS4_8MMA_AtomIJNS4_4SM904GMMA26MMA_64x128x16_F32F16F16_SSILNSQ_5MajorE0ELSS_0ELNSQ_7ScaleInE1ELST_1EEEEEENS4_6LayoutINS5_IJSC_SD_SD_EEENS5_IJSD_NSA_ILi0EEESY_EEEEENS5_IJNS4_10UnderscoreES11_S11_EEEEENS4_23SM90_TMA_LOAD_MULTICASTENS4_14ComposedLayoutINS4_7SwizzleILi2ELi4ELi3EEENS4_18smem_ptr_flag_bitsILi16EEENSW_INS5_IJNSA_ILi8EEESJ_EEENS5_IJSJ_SD_EEEEEEEvNS4_8identityES14_S1E_vS1F_EENS_8epilogue10collective6detail29Sm90TmaWarpSpecializedAdapterINS1I_15DefaultEpilogueISL_SM_SM_NS1H_6thread17LinearCombinationISL_Li1EffLNS1M_9ScaleType4KindE0ELNS_15FloatRoundStyleE2ESL_EENS1_15EpilogueDefaultEEEEEvvEEEEvNT_6ParamsE --------------------------
	.section	.nv.info._ZN7cutlass13device_kernelINS_4gemm6kernel13GemmUniversalIN4cute5tupleIJiiiiEEENS1_10collective13CollectiveMmaINS1_34MainloopSm90TmaGmmaWarpSpecializedILi9ENS5_IJNS4_1CILi4EEENSA_ILi2EEENSA_ILi1EEEEEENS1_35KernelTmaWarpSpecializedCooperativeEEENS5_IJNSA_ILi256EEENSA_ILi128EEENSA_ILi32EEEEEENS_6half_tENS5_IJlSD_lEEESL_SM_NS4_8TiledMMAINS4_8MMA_AtomIJNS4_4SM904GMMA26MMA_64x128x16_F32F16F16_SSILNSQ_5MajorE0ELSS_0ELNSQ_7ScaleInE1ELST_1EEEEEENS4_6LayoutINS5_IJSC_SD_SD_EEENS5_IJSD_NSA_ILi0EEESY_EEEEENS5_IJNS4_10UnderscoreES11_S11_EEEEENS4_23SM90_TMA_LOAD_MULTICASTENS4_14ComposedLayoutINS4_7SwizzleILi2ELi4ELi3EEENS4_18smem_ptr_flag_bitsILi16EEENSW_INS5_IJNSA_ILi8EEESJ_EEENS5_IJSJ_SD_EEEEEEEvNS4_8identityES14_S1E_vS1F_EENS_8epilogue10collective6detail29Sm90TmaWarpSpecializedAdapterINS1I_15DefaultEpilogueISL_SM_SM_NS1H_6thread17LinearCombinationISL_Li1EffLNS1M_9ScaleType4KindE0ELNS_15FloatRoundStyleE2ESL_EENS1_15EpilogueDefaultEEEEEvvEEEEvNT_6ParamsE,"",@"SHT_CUDA_INFO"
	.sectionflags	@""
	.align	4


	//----- nvinfo : EIATTR_CUDA_API_VERSION
	.align		4
        /*0000*/ 	.byte	0x04, 0x37
        /*0002*/ 	.short	(.L_21 - .L_20)
.L_20:
        /*0004*/ 	.word	0x00000082


	//----- nvinfo : EIATTR_KPARAM_INFO
	.align		4
.L_21:
        /*0008*/ 	.byte	0x04, 0x17
        /*000a*/ 	.short	(.L_23 - .L_22)
.L_22:
        /*000c*/ 	.word	0x00000000
        /*0010*/ 	.short	0x0000
        /*0012*/ 	.short	0x0070
        /*0014*/ 	.byte	0x00, 0xf0, 0x01, 0x10


	//----- nvinfo : EIATTR_SPARSE_MMA_MASK
	.align		4
.L_23:
        /*0018*/ 	.byte	0x03, 0x50
        /*001a*/ 	.short	0x0000


	//----- nvinfo : EIATTR_MAXREG_COUNT
	.align		4
        /*001c*/ 	.byte	0x03, 0x1b
        /*001e*/ 	.short	0x00a8


	//----- nvinfo : EIATTR_NUM_BARRIERS
	.align		4
        /*0020*/ 	.byte	0x02, 0x4c
        /*0022*/ 	.byte	0x01
	.zero		1


	//----- nvinfo : EIATTR_EXTERNS
	.align		4
        /*0024*/ 	.byte	0x04, 0x0f
        /*0026*/ 	.short	(.L_25 - .L_24)


	//   ....[0]....
	.align		4
.L_24:
        /*0028*/ 	.word	index@(__assertfail)


	//----- nvinfo : EIATTR_MERCURY_ISA_VERSION
	.align		4
.L_25:
        /*002c*/ 	.byte	0x03, 0x5f
        /*002e*/ 	.short	0x0101


	//----- nvinfo : EIATTR_INT_WARP_WIDE_INSTR_OFFSETS
	.align		4
        /*0030*/ 	.byte	0x04, 0x31
        /*0032*/ 	.short	(.L_27 - .L_26)


	//   ....[0]....
.L_26:
        /*0034*/ 	.word	0x00000550


	//   ....[1]....
        /*0038*/ 	.word	0x00000580


	//   ....[2]....
        /*003c*/ 	.word	0x00000730


	//----- nvinfo : EIATTR_COOP_GROUP_MASK_REGIDS
	.align		4
.L_27:
        /*0040*/ 	.byte	0x04, 0x29
        /*0042*/ 	.short	(.L_29 - .L_28)


	//   ....[0]....
.L_28:
        /*0044*/ 	.word	0xffffffff


	//   ....[1]....
        /*0048*/ 	.word	0xffffffff


	//   ....[2]....
        /*004c*/ 	.word	0xffffffff


	//   ....[3]....
        /*0050*/ 	.word	0xffffffff


	//   ....[4]....
        /*0054*/ 	.word	0xffffffff


	//   ....[5]....
        /*0058*/ 	.word	0xffffffff


	//----- nvinfo : EIATTR_COOP_GROUP_INSTR_OFFSETS
	.align		4
.L_29:
        /*005c*/ 	.byte	0x04, 0x28
        /*005e*/ 	.short	(.L_31 - .L_30)


	//   ....[0]....
.L_30:
        /*0060*/ 	.word	0x00000060


	//   ....[1]....
        /*0064*/ 	.word	0x00000070


	//   ....[2]....
        /*0068*/ 	.word	0x00000130


	//   ....[3]....
        /*006c*/ 	.word	0x000003a0


	//   ....[4]....
        /*0070*/ 	.word	0x000008e0


	//   ....[5]....
        /*0074*/ 	.word	0x00001330


	//----- nvinfo : EIATTR_REG_RECONFIG
	.align		4
.L_31:
        /*0078*/ 	.byte	0x01, 0x54
	.zero		2


	//----- nvinfo : EIATTR_SYSCALL_OFFSETS
	.align		4
        /*007c*/ 	.byte	0x04, 0x46
        /*007e*/ 	.short	(.L_33 - .L_32)


	//   ....[0]....
.L_32:
        /*0080*/ 	.word	0x000014f0


	//----- nvinfo : EIATTR_MBARRIER_INSTR_OFFSETS
	.align		4
.L_33:
        /*0084*/ 	.byte	0x04, 0x39
        /*0086*/ 	.short	(.L_35 - .L_34)


	//   ....[0]....
.L_34:
        /*0088*/ 	.word	0x00000250
        /*008c*/ 	.word	0x000000ff
        /*0090*/ 	.word	0x00000000
        /*0094*/ 	.short	0x0100
        /*0096*/ 	.byte	0x08
	.zero		1


	//   ....[1]....
        /*0098*/ 	.word	0x00000260
        /*009c*/ 	.word	0x000000ff
        /*00a0*/ 	.word	0x00000048
        /*00a4*/ 	.short	0x0100
        /*00a6*/ 	.byte	0x08
	.zero		1


	//   ....[2]....
        /*00a8*/ 	.word	0x00000270
        /*00ac*/ 	.word	0x000000ff
        /*00b0*/ 	.word	0x00000008
        /*00b4*/ 	.short	0x0100
        /*00b6*/ 	.byte	0x08
	.zero		1


	//   ....[3]....
        /*00b8*/ 	.word	0x00000280
        /*00bc*/ 	.word	0x000000ff
        /*00c0*/ 	.word	0x00000050
        /*00c4*/ 	.short	0x0100
        /*00c6*/ 	.byte	0x08
	.zero		1


	//   ....[4]....
        /*00c8*/ 	.word	0x00000290
        /*00cc*/ 	.word	0x000000ff
        /*00d0*/ 	.word	0x00000010
        /*00d4*/ 	.short	0x0100
        /*00d6*/ 	.byte	0x08
	.zero		1


	//   ....[5]....
        /*00d8*/ 	.word	0x000002a0
        /*00dc*/ 	.word	0x000000ff
        /*00e0*/ 	.word	0x00000058
        /*00e4*/ 	.short	0x0100
        /*00e6*/ 	.byte	0x08
	.zero		1


	//   ....[6]....
        /*00e8*/ 	.word	0x000002b0
        /*00ec*/ 	.word	0x000000ff
        /*00f0*/ 	.word	0x00000018
        /*00f4*/ 	.short	0x0100
        /*00f6*/ 	.byte	0x08
	.zero		1


	//   ....[7]....
        /*00f8*/ 	.word	0x000002c0
        /*00fc*/ 	.word	0x000000ff
        /*0100*/ 	.word	0x00000060
        /*0104*/ 	.short	0x0100
        /*0106*/ 	.byte	0x08
	.zero		1


	//   ....[8]....
        /*0108*/ 	.word	0x000002d0
        /*010c*/ 	.word	0x000000ff
        /*0110*/ 	.word	0x00000020
        /*0114*/ 	.short	0x0100
        /*0116*/ 	.byte	0x08
	.zero		1


	//   ....[9]....
        /*0118*/ 	.word	0x000002e0
        /*011c*/ 	.word	0x000000ff
        /*0120*/ 	.word	0x00000068
        /*0124*/ 	.short	0x0100
        /*0126*/ 	.byte	0x08
	.zero		1


	//   ....[10]....
        /*0128*/ 	.word	0x000002f0
        /*012c*/ 	.word	0x000000ff
        /*0130*/ 	.word	0x00000028
        /*0134*/ 	.short	0x0100
        /*0136*/ 	.byte	0x08
	.zero		1


	//   ....[11]....
        /*0138*/ 	.word	0x00000300
        /*013c*/ 	.word	0x000000ff
        /*0140*/ 	.word	0x00000070
        /*0144*/ 	.short	0x0100
        /*0146*/ 	.byte	0x08
	.zero		1


	//   ....[12]....
        /*0148*/ 	.word	0x00000310
        /*014c*/ 	.word	0x000000ff
        /*0150*/ 	.word	0x00000030
        /*0154*/ 	.short	0x0100
        /*0156*/ 	.byte	0x08
	.zero		1


	//   ....[13]....
        /*0158*/ 	.word	0x00000320
        /*015c*/ 	.word	0x000000ff
        /*0160*/ 	.word	0x00000078
        /*0164*/ 	.short	0x0100
        /*0166*/ 	.byte	0x08
	.zero		1


	//   ....[14]....
        /*0168*/ 	.word	0x00000330
        /*016c*/ 	.word	0x000000ff
        /*0170*/ 	.word	0x00000038
        /*0174*/ 	.short	0x0100
        /*0176*/ 	.byte	0x08
	.zero		1


	//   ....[15]....
        /*0178*/ 	.word	0x00000340
        /*017c*/ 	.word	0x000000ff
        /*0180*/ 	.word	0x00000080
        /*0184*/ 	.short	0x0100
        /*0186*/ 	.byte	0x08
	.zero		1


	//   ....[16]....
        /*0188*/ 	.word	0x00000350
        /*018c*/ 	.word	0x000000ff
        /*0190*/ 	.word	0x00000040
        /*0194*/ 	.short	0x0100
        /*0196*/ 	.byte	0x08
	.zero		1


	//   ....[17]....
        /*0198*/ 	.word	0x00000360
        /*019c*/ 	.word	0x000000ff
        /*01a0*/ 	.word	0x00000088
        /*01a4*/ 	.short	0x0100
        /*01a6*/ 	.byte	0x08
	.zero		1


	//   ....[18]....
        /*01a8*/ 	.word	0x000007c0
        /*01ac*/ 	.word	0x000000ff
        /*01b0*/ 	.word	0x000000a0
        /*01b4*/ 	.short	0x0100
        /*01b6*/ 	.byte	0x06
	.zero		1


	//   ....[19]....
        /*01b8*/ 	.word	0x00000860
        /*01bc*/ 	.word	0x000000ff
        /*01c0*/ 	.word	0x000000a8
        /*01c4*/ 	.short	0x0100
        /*01c6*/ 	.byte	0x06
	.zero		1


	//   ....[20]....
        /*01c8*/ 	.word	0x000015b0
        /*01cc*/ 	.word	0x00000003
        /*01d0*/ 	.word	0x00000000
        /*01d4*/ 	.short	0x010a
        /*01d6*/ 	.byte	0x3f
	.zero		1


	//   ....[21]....
        /*01d8*/ 	.word	0x000015f0
        /*01dc*/ 	.word	0x00000003
        /*01e0*/ 	.word	0x00000000
        /*01e4*/ 	.short	0x010a
        /*01e6*/ 	.byte	0x3f
	.zero		1


	//   ....[22]....
        /*01e8*/ 	.word	0x00001980
        /*01ec*/ 	.word	0x00000005
        /*01f0*/ 	.word	0x00000000
        /*01f4*/ 	.short	0x010a
        /*01f6*/ 	.byte	0x3f
	.zero		1


	//   ....[23]....
        /*01f8*/ 	.word	0x000019c0
        /*01fc*/ 	.word	0x00000005
        /*0200*/ 	.word	0x00000000
        /*0204*/ 	.short	0x010a
        /*0206*/ 	.byte	0x3f
	.zero		1


	//   ....[24]....
        /*0208*/ 	.word	0x00001be0
        /*020c*/ 	.word	0x00000005
        /*0210*/ 	.word	0x00000000
        /*0214*/ 	.short	0x0101
        /*0216*/ 	.byte	0x3f
	.zero		1


	//   ....[25]....
        /*0218*/ 	.word	0x00001e00
        /*021c*/ 	.word	0x00000003
        /*0220*/ 	.word	0x00000000
        /*0224*/ 	.short	0x0101
        /*0226*/ 	.byte	0x3f
	.zero		1


	//   ....[26]....
        /*0228*/ 	.word	0x0000b740
        /*022c*/ 	.word	0x0000000e
        /*0230*/ 	.word	0x00000048
        /*0234*/ 	.short	0x010a
        /*0236*/ 	.byte	0x3f
	.zero		1


	//   ....[27]....
        /*0238*/ 	.word	0x0000baf0
        /*023c*/ 	.word	0x00000006
        /*0240*/ 	.word	0x000000a8
        /*0244*/ 	.short	0x0101
        /*0246*/ 	.byte	0x3f
	.zero		1


	//   ....[28]....
        /*0248*/ 	.word	0x0000c220
        /*024c*/ 	.word	0x00000007
        /*0250*/ 	.word	0x00000000
        /*0254*/ 	.short	0x010a
        /*0256*/ 	.byte	0x3f
	.zero		1


	//   ....[29]....
        /*0258*/ 	.word	0x0000c2a0
        /*025c*/ 	.word	0x00000009
        /*0260*/ 	.word	0x00000000
        /*0264*/ 	.short	0x010a
        /*0266*/ 	.byte	0x3f
	.zero		1


	//   ....[30]....
        /*0268*/ 	.word	0x0000c330
        /*026c*/ 	.word	0x00000006
        /*0270*/ 	.word	0x00000000
        /*0274*/ 	.short	0x010a
        /*0276*/ 	.byte	0x3f
	.zero		1


	//   ....[31]....
        /*0278*/ 	.word	0x0000c3c0
        /*027c*/ 	.word	0x00000009
        /*0280*/ 	.word	0x00000000
        /*0284*/ 	.short	0x010a
        /*0286*/ 	.byte	0x3f
	.zero		1


	//   ....[32]....
        /*0288*/ 	.word	0x0000c450
        /*028c*/ 	.word	0x00000006
        /*0290*/ 	.word	0x00000000
        /*0294*/ 	.short	0x010a
        /*0296*/ 	.byte	0x3f
	.zero		1


	//   ....[33]....
        /*0298*/ 	.word	0x0000c4e0
        /*029c*/ 	.word	0x00000009
        /*02a0*/ 	.word	0x00000000
        /*02a4*/ 	.short	0x010a
        /*02a6*/ 	.byte	0x3f
	.zero		1


	//   ....[34]....
        /*02a8*/ 	.word	0x0000c570
        /*02ac*/ 	.word	0x00000006
        /*02b0*/ 	.word	0x00000000
        /*02b4*/ 	.short	0x010a
        /*02b6*/ 	.byte	0x3f
	.zero		1


	//   ....[35]....
        /*02b8*/ 	.word	0x0000c600
        /*02bc*/ 	.word	0x00000009
        /*02c0*/ 	.word	0x00000000
        /*02c4*/ 	.short	0x010a
        /*02c6*/ 	.byte	0x3f
	.zero		1


	//   ....[36]....
        /*02c8*/ 	.word	0x0000c690
        /*02cc*/ 	.word	0x00000003
        /*02d0*/ 	.word	0x00000000
        /*02d4*/ 	.short	0x010a
        /*02d6*/ 	.byte	0x3f
	.zero		1


	//   ....[37]....
        /*02d8*/ 	.word	0x0000c6f0
        /*02dc*/ 	.word	0x00000003
        /*02e0*/ 	.word	0x00000000
        /*02e4*/ 	.short	0x010a
        /*02e6*/ 	.byte	0x3f
	.zero		1


	//   ....[38]....
        /*02e8*/ 	.word	0x0000c740
        /*02ec*/ 	.word	0x00000005
        /*02f0*/ 	.word	0x00000000
        /*02f4*/ 	.short	0x010a
        /*02f6*/ 	.byte	0x3f
	.zero		1


	//   ....[39]....
        /*02f8*/ 	.word	0x0000c810
        /*02fc*/ 	.word	0x0000000e
        /*0300*/ 	.word	0x00000048
        /*0304*/ 	.short	0x010a
        /*0306*/ 	.byte	0x3f
	.zero		1


	//   ....[40]....
        /*0308*/ 	.word	0x0000c8e0
        /*030c*/ 	.word	0x00000007
        /*0310*/ 	.word	0x00000000
        /*0314*/ 	.short	0x010a
        /*0316*/ 	.byte	0x3f
	.zero		1


	//   ....[41]....
        /*0318*/ 	.word	0x0000c930
        /*031c*/ 	.word	0x00000009
        /*0320*/ 	.word	0x00000000
        /*0324*/ 	.short	0x010a
        /*0326*/ 	.byte	0x3f
	.zero		1


	//   ....[42]....
        /*0328*/ 	.word	0x0000c980
        /*032c*/ 	.word	0x00000006
        /*0330*/ 	.word	0x00000000
        /*0334*/ 	.short	0x010a
        /*0336*/ 	.byte	0x3f
	.zero		1


	//   ....[43]....
        /*0338*/ 	.word	0x0000c9d0
        /*033c*/ 	.word	0x00000009
        /*0340*/ 	.word	0x00000000
        /*0344*/ 	.short	0x010a
        /*0346*/ 	.byte	0x3f
	.zero		1


	//   ....[44]....
        /*0348*/ 	.word	0x0000ca20
        /*034c*/ 	.word	0x00000006
        /*0350*/ 	.word	0x00000000
        /*0354*/ 	.short	0x010a
        /*0356*/ 	.byte	0x3f
	.zero		1


	//   ....[45]....
        /*0358*/ 	.word	0x0000ca70
        /*035c*/ 	.word	0x00000009
        /*0360*/ 	.word	0x00000000
        /*0364*/ 	.short	0x010a
        /*0366*/ 	.byte	0x3f
	.zero		1


	//   ....[46]....
        /*0368*/ 	.word	0x0000cac0
        /*036c*/ 	.word	0x00000006
        /*0370*/ 	.word	0x00000000
        /*0374*/ 	.short	0x010a
        /*0376*/ 	.byte	0x3f
	.zero		1


	//   ....[47]....
        /*0378*/ 	.word	0x0000cb10
        /*037c*/ 	.word	0x00000009
        /*0380*/ 	.word	0x00000000
        /*0384*/ 	.short	0x010a
        /*0386*/ 	.byte	0x3f
	.zero		1


	//----- nvinfo : EIATTR_NUM_MBARRIERS
	.align		4
.L_35:
        /*0388*/ 	.byte	0x03, 0x38
        /*038a*/ 	.short	0x0014


	//----- nvinfo : EIATTR_EXIT_INSTR_OFFSETS
	.align		4
        /*038c*/ 	.byte	0x04, 0x1c
        /*038e*/ 	.short	(.L_37 - .L_36)


	//   ....[0]....
.L_36:
        /*0390*/ 	.word	0x00000a40


	//   ....[1]....
        /*0394*/ 	.word	0x00001260


	//   ....[2]....
        /*0398*/ 	.word	0x0000ad30


	//   ....[3]....
        /*039c*/ 	.word	0x0000b290


	//   ....[4]....
        /*03a0*/ 	.word	0x0000c6e0


	//----- nvinfo : EIATTR_MAX_THREADS
	.align		4
.L_37:
        /*03a4*/ 	.byte	0x04, 0x05
        /*03a6*/ 	.short	(.L_39 - .L_38)
.L_38:
        /*03a8*/ 	.word	0x00000180
        /*03ac*/ 	.word	0x00000001
        /*03b0*/ 	.word	0x00000001


	//----- nvinfo : EIATTR_CRS_STACK_SIZE
	.align		4
.L_39:
        /*03b4*/ 	.byte	0x04, 0x1e
        /*03b6*/ 	.short	(.L_41 - .L_40)
.L_40:
        /*03b8*/ 	.word	0x00000000


	//----- nvinfo : EIATTR_CBANK_PARAM_SIZE
	.align		4
.L_41:
        /*03bc*/ 	.byte	0x03, 0x19
        /*03be*/ 	.short	0x0470


	//----- nvinfo : EIATTR_PARAM_CBANK
	.align		4
        /*03c0*/ 	.byte	0x04, 0x0a
        /*03c2*/ 	.short	(.L_43 - .L_42)
	.align		4
.L_42:
        /*03c4*/ 	.word	index@(.nv.constant0._ZN7cutlass13device_kernelINS_4gemm6kernel13GemmUniversalIN4cute5tupleIJiiiiEEENS1_10collective13CollectiveMmaINS1_34MainloopSm90TmaGmmaWarpSpecializedILi9ENS5_IJNS4_1CILi4EEENSA_ILi2EEENSA_ILi1EEEEEENS1_35KernelTmaWarpSpecializedCooperativeEEENS5_IJNSA_ILi256EEENSA_ILi128EEENSA_ILi32EEEEEENS_6half_tENS5_IJlSD_lEEESL_SM_NS4_8TiledMMAINS4_8MMA_AtomIJNS4_4SM904GMMA26MMA_64x128x16_F32F16F16_SSILNSQ_5MajorE0ELSS_0ELNSQ_7ScaleInE1ELST_1EEEEEENS4_6LayoutINS5_IJSC_SD_SD_EEENS5_IJSD_NSA_ILi0EEESY_EEEEENS5_IJNS4_10UnderscoreES11_S11_EEEEENS4_23SM90_TMA_LOAD_MULTICASTENS4_14ComposedLayoutINS4_7SwizzleILi2ELi4ELi3EEENS4_18smem_ptr_flag_bitsILi16EEENSW_INS5_IJNSA_ILi8EEESJ_EEENS5_IJSJ_SD_EEEEEEEvNS4_8identityES14_S1E_vS1F_EENS_8epilogue10collective6detail29Sm90TmaWarpSpecializedAdapterINS1I_15DefaultEpilogueISL_SM_SM_NS1H_6thread17LinearCombinationISL_Li1EffLNS1M_9ScaleType4KindE0ELNS_15FloatRoundStyleE2ESL_EENS1_15EpilogueDefaultEEEEEvvEEEEvNT_6ParamsE)
        /*03c8*/ 	.short	0x0210
        /*03ca*/ 	.short	0x0470


	//----- nvinfo : EIATTR_SW_WAR
	.align		4
.L_43:
        /*03cc*/ 	.byte	0x04, 0x36
        /*03ce*/ 	.short	(.L_45 - .L_44)
.L_44:
        /*03d0*/ 	.word	0x00000008
.L_45:


//--------------------- .nv.callgraph             --------------------------
	.section	.nv.callgraph,"",@"SHT_CUDA_CALLGRAPH"
	.align	4
	.sectionentsize	8
	.align		4
        /*0000*/ 	.word	0x00000000
	.align		4
        /*0004*/ 	.word	0xffffffff
	.align		4
        /*0008*/ 	.word	index@(_ZN7cutlass13device_kernelINS_4gemm6kernel13GemmUniversalIN4cute5tupleIJiiiiEEENS1_10collective13CollectiveMmaINS1_34MainloopSm90TmaGmmaWarpSpecializedILi9ENS5_IJNS4_1CILi4EEENSA_ILi2EEENSA_ILi1EEEEEENS1_35KernelTmaWarpSpecializedCooperativeEEENS5_IJNSA_ILi256EEENSA_ILi128EEENSA_ILi32EEEEEENS_6half_tENS5_IJlSD_lEEESL_SM_NS4_8TiledMMAINS4_8MMA_AtomIJNS4_4SM904GMMA26MMA_64x128x16_F32F16F16_SSILNSQ_5MajorE0ELSS_0ELNSQ_7ScaleInE1ELST_1EEEEEENS4_6LayoutINS5_IJSC_SD_SD_EEENS5_IJSD_NSA_ILi0EEESY_EEEEENS5_IJNS4_10UnderscoreES11_S11_EEEEENS4_23SM90_TMA_LOAD_MULTICASTENS4_14ComposedLayoutINS4_7SwizzleILi2ELi4ELi3EEENS4_18smem_ptr_flag_bitsILi16EEENSW_INS5_IJNSA_ILi8EEESJ_EEENS5_IJSJ_SD_EEEEEEEvNS4_8identityES14_S1E_vS1F_EENS_8epilogue10collective6detail29Sm90TmaWarpSpecializedAdapterINS1I_15DefaultEpilogueISL_SM_SM_NS1H_6thread17LinearCombinationISL_Li1EffLNS1M_9ScaleType4KindE0ELNS_15FloatRoundStyleE2ESL_EENS1_15EpilogueDefaultEEEEEvvEEEEvNT_6ParamsE)
	.align		4
        /*000c*/ 	.word	index@(__assertfail)
	.align		4
        /*0010*/ 	.word	0x00000000
	.align		4
        /*0014*/ 	.word	0xfffffffe
	.align		4
        /*0018*/ 	.word	0x00000000
	.align		4
        /*001c*/ 	.word	0xfffffffd
	.align		4
        /*0020*/ 	.word	0x00000000
	.align		4
        /*0024*/ 	.word	0xfffffffc


//--------------------- .nv.constant4             --------------------------
	.section	.nv.constant4,"a",@progbits
	.align	8
	.align		8
.nv.constant4:
        /*0000*/ 	.dword	__assertfail
	.align		8
        /*0008*/ 	.dword	__unnamed_1
	.align		8
        /*0010*/ 	.dword	_ZN40_INTERNAL_2ce38457_4_k_cu_cffb5eb1_176374cuda3std3__45__cpo5beginE
	.align		8
        /*0018*/ 	.dword	_ZN40_INTERNAL_2ce38457_4_k_cu_cffb5eb1_176374cuda3std3__45__cpo3endE
	.align		8
        /*0020*/ 	.dword	_ZN40_INTERNAL_2ce38457_4_k_cu_cffb5eb1_176374cuda3std3__45__cpo6cbeginE
	.align		8
        /*0028*/ 	.dword	_ZN40_INTERNAL_2ce38457_4_k_cu_cffb5eb1_176374cuda3std3__45__cpo4cendE
	.align		8
        /*0030*/ 	.dword	_ZN40_INTERNAL_2ce38457_4_k_cu_cffb5eb1_176374cuda3std3__442_GLOBAL__N__2ce38457_4_k_cu_cffb5eb1_176376ignoreE
	.align		8
        /*0038*/ 	.dword	_ZN40_INTERNAL_2ce38457_4_k_cu_cffb5eb1_176374cuda3std3__419piecewise_constructE
	.align		8
        /*0040*/ 	.dword	_ZN40_INTERNAL_2ce38457_4_k_cu_cffb5eb1_176374cuda3std3__48in_placeE
	.align		8
        /*0048*/ 	.dword	_ZN40_INTERNAL_2ce38457_4_k_cu_cffb5eb1_176374cuda3std6ranges3__45__cpo4swapE
	.align		8
        /*0050*/ 	.dword	_ZN40_INTERNAL_2ce38457_4_k_cu_cffb5eb1_176374cuda3std6ranges3__45__cpo9iter_moveE
	.align		8
        /*0058*/ 	.dword	_ZN40_INTERNAL_2ce38457_4_k_cu_cffb5eb1_176374cute7productE
	.align		8
        /*0060*/ 	.dword	_ZN40_INTERNAL_2ce38457_4_k_cu_cffb5eb1_176374cute1_E
	.align		8
        /*0068*/ 	.dword	$str$22
	.align		8
        /*0070*/ 	.dword	$str$23


//--------------------- .text._ZN7cutlass13device_kernelINS_4gemm6kernel13GemmUniversalIN4cute5tupleIJiiiiEEENS1_10collective13CollectiveMmaINS1_34MainloopSm90TmaGmmaWarpSpecializedILi9ENS5_IJNS4_1CILi4EEENSA_ILi2EEENSA_ILi1EEEEEENS1_35KernelTmaWarpSpecializedCooperativeEEENS5_IJNSA_ILi256EEENSA_ILi128EEENSA_ILi32EEEEEENS_6half_tENS5_IJlSD_lEEESL_SM_NS4_8TiledMMAINS4_8MMA_AtomIJNS4_4SM904GMMA26MMA_64x128x16_F32F16F16_SSILNSQ_5MajorE0ELSS_0ELNSQ_7ScaleInE1ELST_1EEEEEENS4_6LayoutINS5_IJSC_SD_SD_EEENS5_IJSD_NSA_ILi0EEESY_EEEEENS5_IJNS4_10UnderscoreES11_S11_EEEEENS4_23SM90_TMA_LOAD_MULTICASTENS4_14ComposedLayoutINS4_7SwizzleILi2ELi4ELi3EEENS4_18smem_ptr_flag_bitsILi16EEENSW_INS5_IJNSA_ILi8EEESJ_EEENS5_IJSJ_SD_EEEEEEEvNS4_8identityES14_S1E_vS1F_EENS_8epilogue10collective6detail29Sm90TmaWarpSpecializedAdapterINS1I_15DefaultEpilogueISL_SM_SM_NS1H_6thread17LinearCombinationISL_Li1EffLNS1M_9ScaleType4KindE0ELNS_15FloatRoundStyleE2ESL_EENS1_15EpilogueDefaultEEEEEvvEEEEvNT_6ParamsE --------------------------
	.section	.text._ZN7cutlass13device_kernelINS_4gemm6kernel13GemmUniversalIN4cute5tupleIJiiiiEEENS1_10collective13CollectiveMmaINS1_34MainloopSm90TmaGmmaWarpSpecializedILi9ENS5_IJNS4_1CILi4EEENSA_ILi2EEENSA_ILi1EEEEEENS1_35KernelTmaWarpSpecializedCooperativeEEENS5_IJNSA_ILi256EEENSA_ILi128EEENSA_ILi32EEEEEENS_6half_tENS5_IJlSD_lEEESL_SM_NS4_8TiledMMAINS4_8MMA_AtomIJNS4_4SM904GMMA26MMA_64x128x16_F32F16F16_SSILNSQ_5MajorE0ELSS_0ELNSQ_7ScaleInE1ELST_1EEEEEENS4_6LayoutINS5_IJSC_SD_SD_EEENS5_IJSD_NSA_ILi0EEESY_EEEEENS5_IJNS4_10UnderscoreES11_S11_EEEEENS4_23SM90_TMA_LOAD_MULTICASTENS4_14ComposedLayoutINS4_7SwizzleILi2ELi4ELi3EEENS4_18smem_ptr_flag_bitsILi16EEENSW_INS5_IJNSA_ILi8EEESJ_EEENS5_IJSJ_SD_EEEEEEEvNS4_8identityES14_S1E_vS1F_EENS_8epilogue10collective6detail29Sm90TmaWarpSpecializedAdapterINS1I_15DefaultEpilogueISL_SM_SM_NS1H_6thread17LinearCombinationISL_Li1EffLNS1M_9ScaleType4KindE0ELNS_15FloatRoundStyleE2ESL_EENS1_15EpilogueDefaultEEEEEvvEEEEvNT_6ParamsE,"ax",@progbits
	.align	128
.text._ZN7cutlass13device_kernelINS_4gemm6kernel13GemmUniversalIN4cute5tupleIJiiiiEEENS1_10collective13CollectiveMmaINS1_34MainloopSm90TmaGmmaWarpSpecializedILi9ENS5_IJNS4_1CILi4EEENSA_ILi2EEENSA_ILi1EEEEEENS1_35KernelTmaWarpSpecializedCooperativeEEENS5_IJNSA_ILi256EEENSA_ILi128EEENSA_ILi32EEEEEENS_6half_tENS5_IJlSD_lEEESL_SM_NS4_8TiledMMAINS4_8MMA_AtomIJNS4_4SM904GMMA26MMA_64x128x16_F32F16F16_SSILNSQ_5MajorE0ELSS_0ELNSQ_7ScaleInE1ELST_1EEEEEENS4_6LayoutINS5_IJSC_SD_SD_EEENS5_IJSD_NSA_ILi0EEESY_EEEEENS5_IJNS4_10UnderscoreES11_S11_EEEEENS4_23SM90_TMA_LOAD_MULTICASTENS4_14ComposedLayoutINS4_7SwizzleILi2ELi4ELi3EEENS4_18smem_ptr_flag_bitsILi16EEENSW_INS5_IJNSA_ILi8EEESJ_EEENS5_IJSJ_SD_EEEEEEEvNS4_8identityES14_S1E_vS1F_EENS_8epilogue10collective6detail29Sm90TmaWarpSpecializedAdapterINS1I_15DefaultEpilogueISL_SM_SM_NS1H_6thread17LinearCombinationISL_Li1EffLNS1M_9ScaleType4KindE0ELNS_15FloatRoundStyleE2ESL_EENS1_15EpilogueDefaultEEEEEvvEEEEvNT_6ParamsE:
        .type           _ZN7cutlass13device_kernelINS_4gemm6kernel13GemmUniversalIN4cute5tupleIJiiiiEEENS1_10collective13CollectiveMmaINS1_34MainloopSm90TmaGmmaWarpSpecializedILi9ENS5_IJNS4_1CILi4EEENSA_ILi2EEENSA_ILi1EEEEEENS1_35KernelTmaWarpSpecializedCooperativeEEENS5_IJNSA_ILi256EEENSA_ILi128EEENSA_ILi32EEEEEENS_6half_tENS5_IJlSD_lEEESL_SM_NS4_8TiledMMAINS4_8MMA_AtomIJNS4_4SM904GMMA26MMA_64x128x16_F32F16F16_SSILNSQ_5MajorE0ELSS_0ELNSQ_7ScaleInE1ELST_1EEEEEENS4_6LayoutINS5_IJSC_SD_SD_EEENS5_IJSD_NSA_ILi0EEESY_EEEEENS5_IJNS4_10UnderscoreES11_S11_EEEEENS4_23SM90_TMA_LOAD_MULTICASTENS4_14ComposedLayoutINS4_7SwizzleILi2ELi4ELi3EEENS4_18smem_ptr_flag_bitsILi16EEENSW_INS5_IJNSA_ILi8EEESJ_EEENS5_IJSJ_SD_EEEEEEEvNS4_8identityES14_S1E_vS1F_EENS_8epilogue10collective6detail29Sm90TmaWarpSpecializedAdapterINS1I_15DefaultEpilogueISL_SM_SM_NS1H_6thread17LinearCombinationISL_Li1EffLNS1M_9ScaleType4KindE0ELNS_15FloatRoundStyleE2ESL_EENS1_15EpilogueDefaultEEEEEvvEEEEvNT_6ParamsE,@function
        .size           _ZN7cutlass13device_kernelINS_4gemm6kernel13GemmUniversalIN4cute5tupleIJiiiiEEENS1_10collective13CollectiveMmaINS1_34MainloopSm90TmaGmmaWarpSpecializedILi9ENS5_IJNS4_1CILi4EEENSA_ILi2EEENSA_ILi1EEEEEENS1_35KernelTmaWarpSpecializedCooperativeEEENS5_IJNSA_ILi256EEENSA_ILi128EEENSA_ILi32EEEEEENS_6half_tENS5_IJlSD_lEEESL_SM_NS4_8TiledMMAINS4_8MMA_AtomIJNS4_4SM904GMMA26MMA_64x128x16_F32F16F16_SSILNSQ_5MajorE0ELSS_0ELNSQ_7ScaleInE1ELST_1EEEEEENS4_6LayoutINS5_IJSC_SD_SD_EEENS5_IJSD_NSA_ILi0EEESY_EEEEENS5_IJNS4_10UnderscoreES11_S11_EEEEENS4_23SM90_TMA_LOAD_MULTICASTENS4_14ComposedLayoutINS4_7SwizzleILi2ELi4ELi3EEENS4_18smem_ptr_flag_bitsILi16EEENSW_INS5_IJNSA_ILi8EEESJ_EEENS5_IJSJ_SD_EEEEEEEvNS4_8identityES14_S1E_vS1F_EENS_8epilogue10collective6detail29Sm90TmaWarpSpecializedAdapterINS1I_15DefaultEpilogueISL_SM_SM_NS1H_6thread17LinearCombinationISL_Li1EffLNS1M_9ScaleType4KindE0ELNS_15FloatRoundStyleE2ESL_EENS1_15EpilogueDefaultEEEEEvvEEEEvNT_6ParamsE,(.L_x_336 - _ZN7cutlass13device_kernelINS_4gemm6kernel13GemmUniversalIN4cute5tupleIJiiiiEEENS1_10collective13CollectiveMmaINS1_34MainloopSm90TmaGmmaWarpSpecializedILi9ENS5_IJNS4_1CILi4EEENSA_ILi2EEENSA_ILi1EEEEEENS1_35KernelTmaWarpSpecializedCooperativeEEENS5_IJNSA_ILi256EEENSA_ILi128EEENSA_ILi32EEEEEENS_6half_tENS5_IJlSD_lEEESL_SM_NS4_8TiledMMAINS4_8MMA_AtomIJNS4_4SM904GMMA26MMA_64x128x16_F32F16F16_SSILNSQ_5MajorE0ELSS_0ELNSQ_7ScaleInE1ELST_1EEEEEENS4_6LayoutINS5_IJSC_SD_SD_EEENS5_IJSD_NSA_ILi0EEESY_EEEEENS5_IJNS4_10UnderscoreES11_S11_EEEEENS4_23SM90_TMA_LOAD_MULTICASTENS4_14ComposedLayoutINS4_7SwizzleILi2ELi4ELi3EEENS4_18smem_ptr_flag_bitsILi16EEENSW_INS5_IJNSA_ILi8EEESJ_EEENS5_IJSJ_SD_EEEEEEEvNS4_8identityES14_S1E_vS1F_EENS_8epilogue10collective6detail29Sm90TmaWarpSpecializedAdapterINS1I_15DefaultEpilogueISL_SM_SM_NS1H_6thread17LinearCombinationISL_Li1EffLNS1M_9ScaleType4KindE0ELNS_15FloatRoundStyleE2ESL_EENS1_15EpilogueDefaultEEEEEvvEEEEvNT_6ParamsE)
        .other          _ZN7cutlass13device_kernelINS_4gemm6kernel13GemmUniversalIN4cute5tupleIJiiiiEEENS1_10collective13CollectiveMmaINS1_34MainloopSm90TmaGmmaWarpSpecializedILi9ENS5_IJNS4_1CILi4EEENSA_ILi2EEENSA_ILi1EEEEEENS1_35KernelTmaWarpSpecializedCooperativeEEENS5_IJNSA_ILi256EEENSA_ILi128EEENSA_ILi32EEEEEENS_6half_tENS5_IJlSD_lEEESL_SM_NS4_8TiledMMAINS4_8MMA_AtomIJNS4_4SM904GMMA26MMA_64x128x16_F32F16F16_SSILNSQ_5MajorE0ELSS_0ELNSQ_7ScaleInE1ELST_1EEEEEENS4_6LayoutINS5_IJSC_SD_SD_EEENS5_IJSD_NSA_ILi0EEESY_EEEEENS5_IJNS4_10UnderscoreES11_S11_EEEEENS4_23SM90_TMA_LOAD_MULTICASTENS4_14ComposedLayoutINS4_7SwizzleILi2ELi4ELi3EEENS4_18smem_ptr_flag_bitsILi16EEENSW_INS5_IJNSA_ILi8EEESJ_EEENS5_IJSJ_SD_EEEEEEEvNS4_8identityES14_S1E_vS1F_EENS_8epilogue10collective6detail29Sm90TmaWarpSpecializedAdapterINS1I_15DefaultEpilogueISL_SM_SM_NS1H_6thread17LinearCombinationISL_Li1EffLNS1M_9ScaleType4KindE0ELNS_15FloatRoundStyleE2ESL_EENS1_15EpilogueDefaultEEEEEvvEEEEvNT_6ParamsE,@"STO_CUDA_ENTRY STV_DEFAULT"
_ZN7cutlass13device_kernelINS_4gemm6kernel13GemmUniversalIN4cute5tupleIJiiiiEEENS1_10collective13CollectiveMmaINS1_34MainloopSm90TmaGmmaWarpSpecializedILi9ENS5_IJNS4_1CILi4EEENSA_ILi2EEENSA_ILi1EEEEEENS1_35KernelTmaWarpSpecializedCooperativeEEENS5_IJNSA_ILi256EEENSA_ILi128EEENSA_ILi32EEEEEENS_6half_tENS5_IJlSD_lEEESL_SM_NS4_8TiledMMAINS4_8MMA_AtomIJNS4_4SM904GMMA26MMA_64x128x16_F32F16F16_SSILNSQ_5MajorE0ELSS_0ELNSQ_7ScaleInE1ELST_1EEEEEENS4_6LayoutINS5_IJSC_SD_SD_EEENS5_IJSD_NSA_ILi0EEESY_EEEEENS5_IJNS4_10UnderscoreES11_S11_EEEEENS4_23SM90_TMA_LOAD_MULTICASTENS4_14ComposedLayoutINS4_7SwizzleILi2ELi4ELi3EEENS4_18smem_ptr_flag_bitsILi16EEENSW_INS5_IJNSA_ILi8EEESJ_EEENS5_IJSJ_SD_EEEEEEEvNS4_8identityES14_S1E_vS1F_EENS_8epilogue10collective6detail29Sm90TmaWarpSpecializedAdapterINS1I_15DefaultEpilogueISL_SM_SM_NS1H_6thread17LinearCombinationISL_Li1EffLNS1M_9ScaleType4KindE0ELNS_15FloatRoundStyleE2ESL_EENS1_15EpilogueDefaultEEEEEvvEEEEvNT_6ParamsE:
[----:B------:R-:W0:Y:S01]  /*0000*/  LDC R1, c[0x0][0x28] ;  /* 0x00000a00ff017b82 */ /* 0x000e220000000800 */
[----:B------:R-:W1:Y:S01]  /*0010*/  S2R R18, SR_TID.X ;  /* 0x0000000000127919 */ /* 0x000e620000002100 */
[----:B------:R-:W-:Y:S01]  /*0020*/  ELECT P0, URZ, PT ;  /* 0x00000000003f782f */ /* 0x000fe20003800000 */
[----:B------:R-:W-:Y:S01]  /*0030*/  BSSY B0, `(.L_x_0) ;  /* 0x000000f000007945 */ /* 0x000fe20003800000 */
[--C-:B-1----:R-:W-:Y:S02]  /*0040*/  SHF.R.U32.HI R0, RZ, 0x5, R18.reuse ;  /* 0x00000005ff007819 */ /* 0x102fe40000011612 */
[----:B------:R-:W-:-:S03]  /*0050*/  SHF.R.U32.HI R3, RZ, 0x7, R18 ;  /* 0x00000007ff037819 */ /* 0x000fc60000011612 */
[----:B------:R-:W1:Y:S04]  /*0060*/  SHFL.IDX PT, R2, R0, RZ, 0x1f ;  /* 0x00001fff00027589 */ /* 0x000e6800000e0000 */
[----:B------:R2:W3:Y:S01]  /*0070*/  SHFL.IDX PT, R5, R3, RZ, 0x1f ;  /* 0x00001fff03057589 */ /* 0x0004e200000e0000 */
[----:B-1----:R-:W-:-:S13]  /*0080*/  ISETP.NE.OR P0, PT, R2, RZ, !P0 ;  /* 0x000000ff0200720c */ /* 0x002fda0004705670 */
[----:B0-23--:R-:W-:Y:S05]  /*0090*/  @P0 BRA `(.L_x_1) ;  /* 0x0000000000200947 */ /* 0x00dfea0003800000 */
[----:B------:R-:W-:Y:S02]  /*00a0*/  ULDC.64 UR4, c[0x0][0x198] ;  /* 0x0000660000047ab9 */ /* 0x000fe40000000a00 */
[----:B------:R-:W-:Y:S02]  /*00b0*/  UIADD3 UR6, UP0, UR4, 0xf0, URZ ;  /* 0x000000f004067890 */ /* 0x000fe4000ff1e03f */
[----:B------:R-:W-:Y:S02]  /*00c0*/  UIADD3 UR4, UP1, UR4, 0x1f0, URZ ;  /* 0x000001f004047890 */ /* 0x000fe4000ff3e03f */
[----:B------:R-:W-:Y:S02]  /*00d0*/  UIADD3.X UR7, URZ, UR5, URZ, UP0, !UPT ;  /* 0x000000053f077290 */ /* 0x000fe400087fe43f */
[----:B------:R-:W-:-:S07]  /*00e0*/  UIADD3.X UR5, URZ, UR5, URZ, UP1, !UPT ;  /* 0x000000053f057290 */ /* 0x000fce0008ffe43f */
[----:B------:R0:W-:Y:S02]  /*00f0*/  UTMACCTL.PF [UR6] ;  /* 0x00000000060079b9 */ /* 0x0001e40008040000 */
[----:B------:R0:W-:Y:S02]  /*0100*/  UTMACCTL.PF [UR4] ;  /* 0x00000000040079b9 */ /* 0x0001e40008040000 */
[----:B0-----:R-:W-:Y:S01]  /*0110*/  NOP ;  /* 0x0000000000007918 */ /* 0x001fe20000000000 */
.L_x_1:
[----:B------:R-:W-:Y:S05]  /*0120*/  BSYNC B0 ;  /* 0x0000000000007941 */ /* 0x000fea0003800000 */
.L_x_0:
[----:B------:R-:W0:Y:S02]  /*0130*/  SHFL.IDX PT, R3, R0, RZ, 0x1f ;  /* 0x00001fff00037589 */ /* 0x000e2400000e0000 */
[----:B0-----:R-:W-:-:S13]  /*0140*/  ISETP.NE.AND P0, PT, R3, RZ, PT ;  /* 0x000000ff0300720c */ /* 0x001fda0003f05270 */
[----:B------:R-:W-:Y:S05]  /*0150*/  @P0 BRA `(.L_x_2) ;  /* 0x00000000008c0947 */ /* 0x000fea0003800000 */
[----:B------:R-:W-:Y:S01]  /*0160*/  ELECT P0, URZ, PT ;  /* 0x00000000003f782f */ /* 0x000fe20003800000 */
[----:B------:R-:W-:-:S12]  /*0170*/  BSSY B0, `(.L_x_2) ;  /* 0x0000021000007945 */ /* 0x000fd80003800000 */
[----:B------:R-:W-:Y:S05]  /*0180*/  @!P0 BRA `(.L_x_3) ;  /* 0x00000000007c8947 */ /* 0x000fea0003800000 */
[----:B------:R-:W0:Y:S01]  /*0190*/  S2UR UR8, SR_CgaCtaId ;  /* 0x00000000000879c3 */ /* 0x000e220000008800 */
[----:B------:R-:W-:Y:S01]  /*01a0*/  UMOV UR4, 0x400 ;  /* 0x0000040000047882 */ /* 0x000fe20000000000 */
[----:B------:R-:W-:Y:S01]  /*01b0*/  UMOV UR5, 0x1 ;  /* 0x0000000100057882 */ /* 0x000fe20000000000 */
[----:B------:R-:W-:Y:S02]  /*01c0*/  UMOV UR6, 0xa ;  /* 0x0000000a00067882 */ /* 0x000fe40000000000 */
[----:B------:R-:W-:-:S04]  /*01d0*/  UIADD3 UR6, -UR6, 0x100000, URZ ;  /* 0x0010000006067890 */ /* 0x000fc8000fffe13f */
[----:B------:R-:W-:Y:S02]  /*01e0*/  USHF.L.U32 UR7, UR6, 0xb, URZ ;  /* 0x0000000b06077899 */ /* 0x000fe4000800063f */
[----:B------:R-:W-:Y:S02]  /*01f0*/  USHF.L.U32 UR6, UR6, 0x1, URZ ;  /* 0x0000000106067899 */ /* 0x000fe4000800063f */
[----:B0-----:R-:W-:Y:S02]  /*0200*/  ULEA UR8, UR8, UR4, 0x18 ;  /* 0x0000000408087291 */ /* 0x001fe4000f8ec03f */
[----:B------:R-:W-:-:S04]  /*0210*/  UIADD3 UR4, -UR5, 0x100000, URZ ;  /* 0x0010000005047890 */ /* 0x000fc8000fffe13f */
[----:B------:R-:W-:Y:S02]  /*0220*/  USHF.L.U32 UR5, UR4, 0xb, URZ ;  /* 0x0000000b04057899 */ /* 0x000fe4000800063f */
[----:B------:R-:W-:Y:S01]  /*0230*/  USHF.L.U32 UR4, UR4, 0x1, URZ ;  /* 0x0000000104047899 */ /* 0x000fe2000800063f */
[----:B------:R-:W0:Y:S11]  /*0240*/  FENCE.VIEW.ASYNC.S ;  /* 0x00000000000073c6 */ /* 0x000e360000000000 */
[----:B0-----:R0:W1:Y:S01]  /*0250*/  SYNCS.EXCH.64 URZ, [UR8], UR4 ;  /* 0x00000004083f75b2 */ /* 0x0010620008000100 */
[----:B------:R0:W2:Y:S01]  /*0260*/  SYNCS.EXCH.64 URZ, [UR8+0x48], UR6 ;  /* 0x00004806083f75b2 */ /* 0x0000a20008000100 */
[----:B------:R0:W3:Y:S01]  /*0270*/  SYNCS.EXCH.64 URZ, [UR8+0x8], UR4 ;  /* 0x00000804083f75b2 */ /* 0x0000e20008000100 */
[----:B------:R0:W4:Y:S01]  /*0280*/  SYNCS.EXCH.64 URZ, [UR8+0x50], UR6 ;  /* 0x00005006083f75b2 */ /* 0x0001220008000100 */
[----:B------:R0:W0:Y:S01]  /*0290*/  SYNCS.EXCH.64 URZ, [UR8+0x10], UR4 ;  /* 0x00001004083f75b2 */ /* 0x0000220008000100 */
        /* <DEDUP_REMOVED lines=13> */
[----:B------:R-:W-:Y:S01]  /*0370*/  NOP ;  /* 0x0000000000007918 */ /* 0x000fe20000000000 */
.L_x_3:
[----:B0-----:R-:W-:Y:S05]  /*0380*/  BSYNC B0 ;  /* 0x0000000000007941 */ /* 0x001fea0003800000 */
.L_x_2:
[----:B------:R-:W-:Y:S01]  /*0390*/  SHF.R.S32.HI R7, RZ, 0x1f, R18 ;  /* 0x0000001fff077819 */ /* 0x000fe20000011412 */
[----:B------:R-:W0:Y:S01]  /*03a0*/  SHFL.IDX PT, R0, R0, RZ, 0x1f ;  /* 0x00001fff00007589 */ /* 0x000e2200000e0000 */
[----:B------:R-:W5:Y:S01]  /*03b0*/  S2UR UR8, SR_CTAID.X ;  /* 0x00000000000879c3 */ /* 0x000f620000002500 */
[----:B------:R-:W-:Y:S02]  /*03c0*/  ELECT P0, URZ, PT ;  /* 0x00000000003f782f */ /* 0x000fe40003800000 */
[----:B------:R-:W-:Y:S01]  /*03d0*/  LEA.HI R7, R7, R18, RZ, 0x7 ;  /* 0x0000001207077211 */ /* 0x000fe200078f38ff */
[----:B------:R-:W1:Y:S01]  /*03e0*/  S2R R4, SR_CTAID.Y ;  /* 0x0000000000047919 */ /* 0x000e620000002600 */
[----:B------:R-:W-:Y:S01]  /*03f0*/  SHF.R.S32.HI R8, RZ, 0x1f, R3 ;  /* 0x0000001fff087819 */ /* 0x000fe20000011403 */
[----:B------:R-:W-:Y:S01]  /*0400*/  ULDC UR4, c[0x0][0x150] ;  /* 0x0000540000047ab9 */ /* 0x000fe20000000800 */
[----:B------:R-:W-:Y:S01]  /*0410*/  LOP3.LUT R7, R7, 0xffffff80, RZ, 0xc0, !PT ;  /* 0xffffff8007077812 */ /* 0x000fe200078ec0ff */
[----:B------:R-:W-:Y:S01]  /*0420*/  NOP ;  /* 0x0000000000007918 */ /* 0x000fe20000000000 */
[----:B------:R-:W-:Y:S01]  /*0430*/  LEA.HI R8, R8, R3, RZ, 0x2 ;  /* 0x0000000308087211 */ /* 0x000fe200078f10ff */
[----:B------:R-:W2:Y:S01]  /*0440*/  LDC R10, c[0x0][0x144] ;  /* 0x00005100ff0a7b82 */ /* 0x000ea20000000800 */
[----:B------:R-:W-:Y:S01]  /*0450*/  NOP ;  /* 0x0000000000007918 */ /* 0x000fe20000000000 */
[----:B------:R-:W-:Y:S01]  /*0460*/  IMAD.IADD R6, R18, 0x1, -R7 ;  /* 0x0000000112067824 */ /* 0x000fe200078e0a07 */
[----:B------:R-:W-:Y:S01]  /*0470*/  LOP3.LUT R8, R8, 0x3ffffffc, RZ, 0xc0, !PT ;  /* 0x3ffffffc08087812 */ /* 0x000fe200078ec0ff */
[----:B------:R-:W-:Y:S01]  /*0480*/  IMAD.MOV.U32 R22, RZ, RZ, 0x1 ;  /* 0x00000001ff167424 */ /* 0x000fe200078e00ff */
[----:B------:R-:W-:-:S02]  /*0490*/  ISETP.NE.AND P3, PT, R5, RZ, PT ;  /* 0x000000ff0500720c */ /* 0x000fc40003f65270 */
[----:B------:R-:W-:Y:S01]  /*04a0*/  SHF.R.S32.HI R7, RZ, 0x1f, R6 ;  /* 0x0000001fff077819 */ /* 0x000fe20000011406 */
[----:B------:R-:W-:Y:S01]  /*04b0*/  IMAD.IADD R8, R3, 0x1, -R8 ;  /* 0x0000000103087824 */ /* 0x000fe200078e0a08 */
[----:B------:R-:W3:Y:S02]  /*04c0*/  LDC R12, c[0x0][0x140] ;  /* 0x00005000ff0c7b82 */ /* 0x000ee40000000800 */
[----:B------:R-:W-:Y:S02]  /*04d0*/  LEA.HI R7, R7, R6, RZ, 0x3 ;  /* 0x0000000607077211 */ /* 0x000fe400078f18ff */
[----:B0-----:R-:W-:Y:S02]  /*04e0*/  ISETP.NE.OR P0, PT, R0, RZ, !P0 ;  /* 0x000000ff0000720c */ /* 0x001fe40004705670 */
[--C-:B------:R-:W-:Y:S02]  /*04f0*/  SHF.R.S32.HI R0, RZ, 0x3, R7.reuse ;  /* 0x00000003ff007819 */ /* 0x100fe40000011407 */
[----:B------:R-:W-:-:S02]  /*0500*/  SHF.R.S32.HI R7, RZ, 0x1f, R7 ;  /* 0x0000001fff077819 */ /* 0x000fc40000011407 */
[----:B-----5:R-:W-:Y:S02]  /*0510*/  I2FP.F32.U32 R9, UR8 ;  /* 0x0000000800097c45 */ /* 0x020fe40008201000 */
[----:B------:R-:W-:-:S03]  /*0520*/  LEA.HI R7, R7, R0, RZ, 0x2 ;  /* 0x0000000007077211 */ /* 0x000fc600078f10ff */
[----:B------:R-:W-:Y:S01]  /*0530*/  FMUL R9, R9, UR4 ;  /* 0x0000000409097c20 */ /* 0x000fe20008400000 */
[----:B------:R-:W-:Y:S01]  /*0540*/  LOP3.LUT R7, R7, 0xfffffffc, RZ, 0xc0, !PT ;  /* 0xfffffffc07077812 */ /* 0x000fe200078ec0ff */
[----:B------:R-:W-:Y:S01]  /*0550*/  VOTEU.ALL UP0, P0 ;  /* 0x00000000003f7886 */ /* 0x000fe20000000000 */
[----:B-1----:R-:W-:Y:S01]  /*0560*/  I2FP.F32.U32 R11, R4 ;  /* 0x00000004000b7245 */ /* 0x002fe20000201000 */
[----:B------:R-:W-:Y:S01]  /*0570*/  ULDC UR4, c[0x0][0x154] ;  /* 0x0000550000047ab9 */ /* 0x000fe20000000800 */
[----:B------:R-:W-:Y:S01]  /*0580*/  VOTEU.ALL UP1, P0 ;  /* 0x00000000003f7886 */ /* 0x000fe20000020000 */
[----:B------:R-:W-:Y:S01]  /*0590*/  IMAD.IADD R7, R0, 0x1, -R7 ;  /* 0x0000000100077824 */ /* 0x000fe200078e0a07 */
[----:B------:R-:W0:Y:S01]  /*05a0*/  F2I.U32.TRUNC.NTZ R9, R9 ;  /* 0x0000000900097305 */ /* 0x000e22000020f000 */
[----:B------:R-:W1:Y:S01]  /*05b0*/  @!UP0 S2UR UR7, SR_CgaCtaId ;  /* 0x00000000000789c3 */ /* 0x000e620000008800 */
[----:B------:R-:W-:Y:S01]  /*05c0*/  @!UP0 UMOV UR6, 0x400 ;  /* 0x0000040000068882 */ /* 0x000fe20000000000 */
[----:B------:R-:W-:Y:S01]  /*05d0*/  IMAD R8, R8, 0x4, R7 ;  /* 0x0000000408087824 */ /* 0x000fe200078e0207 */
[----:B---3--:R-:W-:-:S04]  /*05e0*/  ISETP.EQ.U32.AND P2, PT, R12, 0x1, PT ;  /* 0x000000010c00780c */ /* 0x008fc80003f42070 */
[----:B------:R-:W-:-:S04]  /*05f0*/  SHF.R.S32.HI R3, RZ, 0x1f, R8 ;  /* 0x0000001fff037819 */ /* 0x000fc80000011408 */
[----:B------:R-:W-:Y:S01]  /*0600*/  LEA.HI R0, R3, R8, RZ, 0x2 ;  /* 0x0000000803007211 */ /* 0x000fe200078f10ff */
[----:B0-----:R-:W-:-:S03]  /*0610*/  IMAD.MOV R7, RZ, RZ, -R9 ;  /* 0x000000ffff077224 */ /* 0x001fc600078e0a09 */
[----:B------:R-:W-:Y:S01]  /*0620*/  LOP3.LUT R9, R0, 0xfffffffc, RZ, 0xc0, !PT ;  /* 0xfffffffc00097812 */ /* 0x000fe200078ec0ff */
[----:B--2---:R-:W-:Y:S02]  /*0630*/  IMAD R3, R10, R7, UR8 ;  /* 0x000000080a037e24 */ /* 0x004fe4000f8e0207 */
[----:B------:R-:W-:Y:S02]  /*0640*/  FMUL R10, R11, UR4 ;  /* 0x000000040b0a7c20 */ /* 0x000fe40008400000 */
[C---:B------:R-:W-:Y:S01]  /*0650*/  IMAD.IADD R0, R8.reuse, 0x1, -R9 ;  /* 0x0000000108007824 */ /* 0x040fe200078e0a09 */
[----:B------:R-:W0:Y:S01]  /*0660*/  LDC R7, c[0x0][0x148] ;  /* 0x00005200ff077b82 */ /* 0x000e220000000800 */
[----:B------:R-:W-:Y:S01]  /*0670*/  SHF.R.S32.HI R9, RZ, 0x1f, R2 ;  /* 0x0000001fff097819 */ /* 0x000fe20000011402 */
[----:B------:R-:W-:Y:S01]  /*0680*/  IMAD.SHL.U32 R11, R8, 0x4, RZ ;  /* 0x00000004080b7824 */ /* 0x000fe200078e00ff */
[----:B------:R-:W-:Y:S01]  /*0690*/  UMOV UR4, 0x20 ;  /* 0x0000002000047882 */ /* 0x000fe20000000000 */
[----:B------:R-:W-:Y:S01]  /*06a0*/  ISETP.NE.AND P4, PT, R0, R3, PT ;  /* 0x000000030000720c */ /* 0x000fe20003f85270 */
[----:B------:R-:W2:Y:S01]  /*06b0*/  F2I.U32.TRUNC.NTZ R10, R10 ;  /* 0x0000000a000a7305 */ /* 0x000ea2000020f000 */
[----:B------:R-:W-:Y:S01]  /*06c0*/  LEA.HI R9, R9, R2, RZ, 0x2 ;  /* 0x0000000209097211 */ /* 0x000fe200078f10ff */
[----:B------:R-:W-:-:S04]  /*06d0*/  @!UP0 UIADD3 UR4, -UR4, 0x100000, URZ ;  /* 0x0010000004048890 */ /* 0x000fc8000fffe13f */
[----:B------:R-:W-:Y:S02]  /*06e0*/  @!UP0 USHF.L.U32 UR5, UR4, 0xb, URZ ;  /* 0x0000000b04058899 */ /* 0x000fe4000800063f */
[----:B------:R-:W-:Y:S01]  /*06f0*/  @!UP0 USHF.L.U32 UR4, UR4, 0x1, URZ ;  /* 0x0000000104048899 */ /* 0x000fe2000800063f */
[----:B------:R-:W-:Y:S01]  /*0700*/  LOP3.LUT R152, R8, 0xc, R11, 0x78, !PT ;  /* 0x0000000c08987812 */ /* 0x000fe200078e780b */
[----:B-1----:R-:W-:Y:S01]  /*0710*/  @!UP0 ULEA UR6, UR7, UR6, 0x18 ;  /* 0x0000000607068291 */ /* 0x002fe2000f8ec03f */
[----:B------:R-:W-:Y:S01]  /*0720*/  LOP3.LUT R9, R9, 0xfffffffc, RZ, 0xc0, !PT ;  /* 0xfffffffc09097812 */ /* 0x000fe200078ec0ff */
[----:B------:R-:W-:Y:S01]  /*0730*/  VOTEU.ALL UP0, P0 ;  /* 0x00000000003f7886 */ /* 0x000fe20000000000 */
[----:B------:R-:W-:Y:S01]  /*0740*/  LOP3.LUT P0, RZ, R6, 0x7, RZ, 0xc0, !PT ;  /* 0x0000000706ff7812 */ /* 0x000fe2000780c0ff */
[----:B------:R-:W-:Y:S02]  /*0750*/  VIADD R6, R5, 0xffffffff ;  /* 0xffffffff05067836 */ /* 0x000fe40000000000 */
[----:B------:R-:W-:Y:S01]  /*0760*/  IMAD.IADD R0, R2, 0x1, -R9 ;  /* 0x0000000102007824 */ /* 0x000fe200078e0a09 */
[----:B------:R-:W-:-:S02]  /*0770*/  ISETP.LT.U32.AND P0, PT, R152, 0x8, !P0 ;  /* 0x000000089800780c */ /* 0x000fc40004701070 */
[----:B------:R-:W-:Y:S01]  /*0780*/  @P4 SHF.R.S32.HI R9, RZ, 0x1f, R152 ;  /* 0x0000001fff094819 */ /* 0x000fe20000011498 */
[----:B--2---:R-:W-:Y:S01]  /*0790*/  IMAD.MOV R21, RZ, RZ, -R10 ;  /* 0x000000ffff157224 */ /* 0x004fe200078e0a0a */
[C---:B------:R-:W-:Y:S01]  /*07a0*/  ISETP.NE.AND P1, PT, R0.reuse, 0x3, PT ;  /* 0x000000030000780c */ /* 0x040fe20003f25270 */
[----:B------:R-:W1:Y:S02]  /*07b0*/  FENCE.VIEW.ASYNC.S ;  /* 0x00000000000073c6 */ /* 0x000e640000000000 */
[----:B-1----:R1:W2:Y:S01]  /*07c0*/  @!UP0 SYNCS.EXCH.64 URZ, [UR6+0xa0], UR4 ;  /* 0x0000a004063f85b2 */ /* 0x0022a20008000100 */
[----:B------:R-:W-:Y:S01]  /*07d0*/  @P4 LEA.HI R9, R9, R152, RZ, 0x2 ;  /* 0x0000009809094211 */ /* 0x000fe200078f10ff */
[----:B0-----:R-:W-:Y:S01]  /*07e0*/  IMAD R2, R7, R21, R4 ;  /* 0x0000001507027224 */ /* 0x001fe200078e0204 */
[----:B------:R-:W-:Y:S02]  /*07f0*/  ISETP.EQ.OR P1, PT, R0, RZ, !P1 ;  /* 0x000000ff0000720c */ /* 0x000fe40004f22670 */
[----:B------:R-:W-:-:S02]  /*0800*/  @P4 SHF.R.S32.HI R9, RZ, 0x2, R9 ;  /* 0x00000002ff094819 */ /* 0x000fc40000011409 */
[----:B------:R-:W-:Y:S02]  /*0810*/  ISETP.EQ.AND P1, PT, R5, RZ, P1 ;  /* 0x000000ff0500720c */ /* 0x000fe40000f22270 */
[----:B------:R-:W-:Y:S02]  /*0820*/  @P4 ISETP.NE.AND P5, PT, R9, R2, PT ;  /* 0x000000020900420c */ /* 0x000fe40003fa5270 */
[----:B------:R-:W-:Y:S02]  /*0830*/  ISETP.GE.U32.AND P6, PT, R6, 0x2, PT ;  /* 0x000000020600780c */ /* 0x000fe40003fc6070 */
[----:B------:R-:W-:Y:S02]  /*0840*/  SEL R9, RZ, 0x1, !P0 ;  /* 0x00000001ff097807 */ /* 0x000fe40004000000 */
[----:B------:R-:W-:Y:S01]  /*0850*/  @P4 SEL R22, RZ, 0x1, P5 ;  /* 0x00000001ff164807 */ /* 0x000fe20002800000 */
[----:B------:R1:W0:Y:S01]  /*0860*/  @!UP1 SYNCS.EXCH.64 URZ, [UR6+0xa8], UR4 ;  /* 0x0000a804063f95b2 */ /* 0x0002220008000100 */
[----:B------:R-:W-:Y:S01]  /*0870*/  SEL R19, RZ, 0x1, !P1 ;  /* 0x00000001ff137807 */ /* 0x000fe20004800000 */
[----:B------:R-:W-:Y:S01]  /*0880*/  NOP ;  /* 0x0000000000007918 */ /* 0x000fe20000000000 */
[----:B------:R-:W-:-:S02]  /*0890*/  LOP3.LUT R22, R22, R9, RZ, 0xc0, !PT ;  /* 0x0000000916167212 */ /* 0x000fc400078ec0ff */
[----:B------:R-:W-:Y:S01]  /*08a0*/  SEL R19, R19, 0x2, P6 ;  /* 0x0000000213137807 */ /* 0x000fe20003000000 */
[----:B-12---:R-:W-:Y:S06]  /*08b0*/  @!P2 BRA `(.L_x_4) ;  /* 0x000000000008a947 */ /* 0x006fec0003800000 */
[----:B0---4-:R-:W-:Y:S01]  /*08c0*/  UCGABAR_ARV ;  /* 0x00000000000079c7 */ /* 0x011fe20008000000 */
[----:B------:R-:W-:Y:S05]  /*08d0*/  BRA `(.L_x_5) ;  /* 0x0000000000047947 */ /* 0x000fea0003800000 */
.L_x_4:
[----:B0---4-:R-:W-:Y:S01]  /*08e0*/  NOP ;  /* 0x0000000000007918 */ /* 0x011fe20000000000 */
.L_x_5:
[----:B------:R-:W0:Y:S01]  /*08f0*/  LDC R2, c[0x0][0x65c] ;  /* 0x00019700ff027b82 */ /* 0x000e220000000800 */
[----:B------:R-:W-:Y:S01]  /*0900*/  MOV R8, UR8 ;  /* 0x0000000800087c02 */ /* 0x000fe20008000f00 */
[----:B------:R-:W-:Y:S01]  /*0910*/  IMAD.MOV.U32 R9, RZ, RZ, RZ ;  /* 0x000000ffff097224 */ /* 0x000fe200078e00ff */
[----:B0-----:R-:W-:-:S04]  /*0920*/  ISETP.NE.AND P1, PT, R2, 0x1, PT ;  /* 0x000000010200780c */ /* 0x001fc80003f25270 */
[----:B------:R-:W-:-:S09]  /*0930*/  P2R R5, PR, RZ, 0x2 ;  /* 0x00000002ff057803 */ /* 0x000fd20000000000 */
[----:B------:R-:W0:Y:S01]  /*0940*/  @P1 LDC R17, c[0x0][0x10] ;  /* 0x00000400ff111b82 */ /* 0x000e220000000800 */
[----:B------:R-:W-:Y:S02]  /*0950*/  @P1 IMAD.MOV.U32 R5, RZ, RZ, RZ ;  /* 0x000000ffff051224 */ /* 0x000fe400078e00ff */
[----:B------:R-:W-:-:S05]  /*0960*/  @P1 IMAD.MOV.U32 R13, RZ, RZ, RZ ;  /* 0x000000ffff0d1224 */ /* 0x000fca00078e00ff */
[----:B------:R-:W1:Y:S01]  /*0970*/  @!P1 LDC R11, c[0x0][0xc] ;  /* 0x00000300ff0b9b82 */ /* 0x000e620000000800 */
[----:B0-----:R-:W-:-:S04]  /*0980*/  @P1 IMAD.WIDE.U32 R16, R17, UR8, R4 ;  /* 0x0000000811101c25 */ /* 0x001fc8000f8e0004 */
[----:B------:R-:W-:Y:S02]  /*0990*/  @P1 IMAD.IADD R17, R17, 0x1, R13 ;  /* 0x0000000111111824 */ /* 0x000fe400078e020d */
[----:B-1----:R-:W-:-:S04]  /*09a0*/  @!P1 IMAD.WIDE.U32 R8, R4, R11, R8 ;  /* 0x0000000b04089225 */ /* 0x002fc800078e0008 */
[----:B------:R-:W-:Y:S02]  /*09b0*/  @!P1 IMAD.MOV.U32 R16, RZ, RZ, R8 ;  /* 0x000000ffff109224 */ /* 0x000fe400078e0008 */
[----:B------:R-:W-:Y:S01]  /*09c0*/  @!P1 IMAD.MOV.U32 R17, RZ, RZ, R9 ;  /* 0x000000ffff119224 */ /* 0x000fe200078e0009 */
[----:B------:R-:W-:Y:S06]  /*09d0*/  @!P2 BRA `(.L_x_6) ;  /* 0x00000000000ca947 */ /* 0x000fec0003800000 */
[----:B------:R-:W-:Y:S01]  /*09e0*/  UCGABAR_WAIT ;  /* 0x0000000000007dc7 */ /* 0x000fe20008000000 */
[----:B------:R-:W-:Y:S01]  /*09f0*/  CCTL.IVALL ;  /* 0x00000000ff00798f */ /* 0x000fe20002000000 */
[----:B------:R-:W-:Y:S05]  /*0a00*/  BRA `(.L_x_7) ;  /* 0x0000000000047947 */ /* 0x000fea0003800000 */
.L_x_6:
[----:B------:R-:W-:Y:S06]  /*0a10*/  BAR.SYNC.DEFER_BLOCKING 0x0 ;  /* 0x0000000000007b1d */ /* 0x000fec0000010000 */
.L_x_7:
[----:B------:R-:W-:Y:S05]  /*0a20*/  @!P3 BRA `(.L_x_8) ;  /* 0x000000a000c4b947 */ /* 0x000fea0003800000 */
[----:B------:R-:W-:-:S13]  /*0a30*/  ISETP.GT.U32.AND P0, PT, R6, 0x1, PT ;  /* 0x000000010600780c */ /* 0x000fda0003f04070 */
[----:B------:R-:W-:Y:S05]  /*0a40*/  @P0 EXIT ;  /* 0x000000000000094d */ /* 0x000fea0003800000 */
[----:B------:R-:W-:Y:S01]  /*0a50*/  ULDC.64 UR4, c[0x0][0x650] ;  /* 0x0001940000047ab9 */ /* 0x000fe20000000a00 */
[----:B------:R-:W-:Y:S01]  /*0a60*/  PRMT R0, RZ, 0x7610, R0 ;  /* 0x00007610ff007816 */ /* 0x000fe20000000000 */
[----:B------:R-:W-:Y:S01]  /*0a70*/  IMAD.MOV.U32 R153, RZ, RZ, -0x1 ;  /* 0xffffffffff997424 */ /* 0x000fe200078e00ff */
[----:B------:R-:W-:Y:S01]  /*0a80*/  ISETP.GE.U32.AND P0, PT, R16, UR4, PT ;  /* 0x0000000410007c0c */ /* 0x000fe2000bf06070 */
[----:B------:R-:W-:Y:S02]  /*0a90*/  IMAD.MOV.U32 R154, RZ, RZ, -0x1 ;  /* 0xffffffffff9a7424 */ /* 0x000fe400078e00ff */
[----:B------:R-:W-:Y:S01]  /*0aa0*/  IMAD.MOV.U32 R23, RZ, RZ, -0x1 ;  /* 0xffffffffff177424 */ /* 0x000fe200078e00ff */
[----:B------:R-:W-:-:S13]  /*0ab0*/  ISETP.GE.U32.AND.EX P0, PT, R17, UR5, PT, P0 ;  /* 0x0000000511007c0c */ /* 0x000fda000bf06100 */
[----:B------:R-:W-:Y:S05]  /*0ac0*/  @P0 BRA `(.L_x_9) ;  /* 0x00000004002c0947 */ /* 0x000fea0003800000 */
[----:B------:R-:W0:Y:S01]  /*0ad0*/  LDC.64 R24, c[0x0][0x628] ;  /* 0x00018a00ff187b82 */ /* 0x000e220000000a00 */
[----:B------:R-:W-:Y:S02]  /*0ae0*/  IMAD.MOV.U32 R8, RZ, RZ, R16 ;  /* 0x000000ffff087224 */ /* 0x000fe400078e0010 */
[----:B------:R-:W-:-:S05]  /*0af0*/  IMAD.MOV.U32 R9, RZ, RZ, R17 ;  /* 0x000000ffff097224 */ /* 0x000fca00078e0011 */
[----:B------:R-:W1:Y:S08]  /*0b00*/  LDC R0, c[0x0][0x630] ;  /* 0x00018c00ff007b82 */ /* 0x000e700000000800 */
[----:B------:R-:W2:Y:S01]  /*0b10*/  LDC.64 R26, c[0x0][0x620] ;  /* 0x00018800ff1a7b82 */ /* 0x000ea20000000a00 */
[----:B0-----:R-:W-:-:S04]  /*0b20*/  ISETP.NE.U32.AND P0, PT, R24, RZ, PT ;  /* 0x000000ff1800720c */ /* 0x001fc80003f05070 */
[----:B------:R-:W-:-:S13]  /*0b30*/  ISETP.NE.AND.EX P0, PT, R25, RZ, PT, P0 ;  /* 0x000000ff1900720c */ /* 0x000fda0003f05300 */
[----:B-12---:R-:W-:Y:S05]  /*0b40*/  @!P0 BRA `(.L_x_10) ;  /* 0x0000000000288947 */ /* 0x006fea0003800000 */
[----:B------:R-:W0:Y:S02]  /*0b50*/  LDC R13, c[0x0][0x634] ;  /* 0x00018d00ff0d7b82 */ /* 0x000e240000000800 */
[----:B0-----:R-:W-:-:S04]  /*0b60*/  IADD3 R13, P0, R16, R13, RZ ;  /* 0x0000000d100d7210 */ /* 0x001fc80007f1e0ff */
[----:B------:R-:W-:-:S05]  /*0b70*/  IADD3.X R15, RZ, R17, RZ, P0, !PT ;  /* 0x00000011ff0f7210 */ /* 0x000fca00007fe4ff */
[----:B------:R-:W-:-:S04]  /*0b80*/  IMAD.WIDE.U32 R8, R15, R24, RZ ;  /* 0x000000180f087225 */ /* 0x000fc800078e00ff */
[----:B------:R-:W-:-:S04]  /*0b90*/  IMAD.WIDE.U32 R10, P0, R13, R25, R8 ;  /* 0x000000190d0a7225 */ /* 0x000fc80007800008 */
[----:B------:R-:W-:-:S04]  /*0ba0*/  IMAD.WIDE.U32 R8, R13, R24, RZ ;  /* 0x000000180d087225 */ /* 0x000fc800078e00ff */
[----:B------:R-:W-:Y:S01]  /*0bb0*/  IMAD.X R13, RZ, RZ, RZ, P0 ;  /* 0x000000ffff0d7224 */ /* 0x000fe200000e06ff */
[----:B------:R-:W-:Y:S01]  /*0bc0*/  IADD3 RZ, P0, R9, R10, RZ ;  /* 0x0000000a09ff7210 */ /* 0x000fe20007f1e0ff */
[----:B------:R-:W-:-:S04]  /*0bd0*/  IMAD.MOV.U32 R12, RZ, RZ, R11 ;  /* 0x000000ffff0c7224 */ /* 0x000fc800078e000b */
[----:B------:R-:W-:-:S08]  /*0be0*/  IMAD.WIDE.U32.X R8, R15, R25, R12, P0 ;  /* 0x000000190f087225 */ /* 0x000fd000000e040c */
.L_x_10:
[----:B------:R-:W0:Y:S01]  /*0bf0*/  LDC.64 R24, c[0x0][0x640] ;  /* 0x00019000ff187b82 */ /* 0x000e220000000a00 */
[-CC-:B------:R-:W-:Y:S01]  /*0c00*/  SHF.R.U64 R28, R8, R0.reuse, R9.reuse ;  /* 0x00000000081c7219 */ /* 0x180fe20000001209 */
[----:B------:R-:W-:Y:S01]  /*0c10*/  IMAD R30, R7, R21, R4 ;  /* 0x00000015071e7224 */ /* 0x000fe200078e0204 */
[----:B------:R-:W-:Y:S01]  /*0c20*/  SHF.R.U32.HI R0, RZ, R0, R9 ;  /* 0x00000000ff007219 */ /* 0x000fe20000011609 */
[----:B------:R-:W-:Y:S01]  /*0c30*/  IMAD.MOV.U32 R21, RZ, RZ, 0x1 ;  /* 0x00000001ff157424 */ /* 0x000fe200078e00ff */
[----:B------:R-:W-:-:S03]  /*0c40*/  IADD3 R5, P0, RZ, -R28, RZ ;  /* 0x8000001cff057210 */ /* 0x000fc60007f1e0ff */
[----:B------:R-:W1:Y:S02]  /*0c50*/  LDC R6, c[0x0][0x618] ;  /* 0x00018600ff067b82 */ /* 0x000e640000000800 */
[----:B------:R-:W-:-:S04]  /*0c60*/  IMAD.X R9, RZ, RZ, ~R0, P0 ;  /* 0x000000ffff097224 */ /* 0x000fc800000e0e00 */
[-C--:B------:R-:W-:Y:S02]  /*0c70*/  IMAD R0, R9, R26.reuse, RZ ;  /* 0x0000001a09007224 */ /* 0x080fe400078e02ff */
[----:B------:R-:W2:Y:S01]  /*0c80*/  LDC R11, c[0x0][0x608] ;  /* 0x00018200ff0b7b82 */ /* 0x000ea20000000800 */
[----:B------:R-:W-:-:S04]  /*0c90*/  IMAD.WIDE.U32 R8, R5, R26, R16 ;  /* 0x0000001a05087225 */ /* 0x000fc800078e0010 */
[----:B------:R-:W-:-:S03]  /*0ca0*/  IMAD R5, R5, R27, R0 ;  /* 0x0000001b05057224 */ /* 0x000fc600078e0200 */
[----:B------:R-:W3:Y:S01]  /*0cb0*/  LDC R12, c[0x0][0x658] ;  /* 0x00019600ff0c7b82 */ /* 0x000ee20000000800 */
[----:B0-----:R-:W-:Y:S01]  /*0cc0*/  ISETP.NE.U32.AND P0, PT, R24, RZ, PT ;  /* 0x000000ff1800720c */ /* 0x001fe20003f05070 */
[----:B------:R-:W-:Y:S02]  /*0cd0*/  IMAD.IADD R5, R9, 0x1, R5 ;  /* 0x0000000109057824 */ /* 0x000fe400078e0205 */
[----:B------:R-:W-:Y:S01]  /*0ce0*/  IMAD.MOV.U32 R9, RZ, RZ, -0x1 ;  /* 0xffffffffff097424 */ /* 0x000fe200078e00ff */
[----:B------:R-:W-:-:S03]  /*0cf0*/  ISETP.NE.AND.EX P0, PT, R25, RZ, PT, P0 ;  /* 0x000000ff1900720c */ /* 0x000fc60003f05300 */
[----:B------:R-:W0:Y:S01]  /*0d00*/  LDC R15, c[0x0][0x600] ;  /* 0x00018000ff0f7b82 */ /* 0x000e220000000800 */
[-CC-:B-1----:R-:W-:Y:S02]  /*0d10*/  SHF.R.U64 R13, R8, R6.reuse, R5.reuse ;  /* 0x00000006080d7219 */ /* 0x182fe40000001205 */
[----:B------:R-:W-:-:S05]  /*0d20*/  SHF.R.U32.HI R0, RZ, R6, R5 ;  /* 0x00000006ff007219 */ /* 0x000fca0000011605 */
[----:B------:R-:W1:Y:S01]  /*0d30*/  LDC R14, c[0x0][0x648] ;  /* 0x00019200ff0e7b82 */ /* 0x000e620000000800 */
[-CC-:B--2---:R-:W-:Y:S02]  /*0d40*/  SHF.R.U64 R27, R13, R11.reuse, R0.reuse ;  /* 0x0000000b0d1b7219 */ /* 0x184fe40000001200 */
[----:B------:R-:W-:-:S05]  /*0d50*/  SHF.R.U32.HI R5, RZ, R11, R0 ;  /* 0x0000000bff057219 */ /* 0x000fca0000011600 */
[----:B------:R-:W2:Y:S01]  /*0d60*/  LDC R20, c[0x0][0x638] ;  /* 0x00018e00ff147b82 */ /* 0x000ea20000000800 */
[-CC-:B---3--:R-:W-:Y:S02]  /*0d70*/  SHF.R.U64 R26, R27, R12.reuse, R5.reuse ;  /* 0x0000000c1b1a7219 */ /* 0x188fe40000001205 */
[-C--:B------:R-:W-:Y:S02]  /*0d80*/  SHF.L.U32 R0, R9, R12.reuse, RZ ;  /* 0x0000000c09007219 */ /* 0x080fe400000006ff */
[----:B------:R-:W-:Y:S01]  /*0d90*/  SHF.R.U32.HI R5, RZ, R12, R5 ;  /* 0x0000000cff057219 */ /* 0x000fe20000011605 */
[----:B------:R-:W-:Y:S01]  /*0da0*/  IMAD.MOV.U32 R4, RZ, RZ, R26 ;  /* 0x000000ffff047224 */ /* 0x000fe200078e001a */
[----:B------:R-:W-:Y:S01]  /*0db0*/  LOP3.LUT R10, RZ, R0, RZ, 0x33, !PT ;  /* 0x00000000ff0a7212 */ /* 0x000fe200078e33ff */
[----:B------:R-:W3:Y:S01]  /*0dc0*/  LDC R23, c[0x0][0x610] ;  /* 0x00018400ff177b82 */ /* 0x000ee20000000800 */
[----:B------:R-:W-:Y:S05]  /*0dd0*/  @!P0 BRA `(.L_x_11) ;  /* 0x0000000000288947 */ /* 0x000fea0003800000 */
[----:B------:R-:W4:Y:S02]  /*0de0*/  LDC R9, c[0x0][0x64c] ;  /* 0x00019300ff097b82 */ /* 0x000f240000000800 */
[----:B----4-:R-:W-:-:S05]  /*0df0*/  IADD3 R9, P0, R26, R9, RZ ;  /* 0x000000091a097210 */ /* 0x010fca0007f1e0ff */
[----:B------:R-:W-:-:S04]  /*0e00*/  IMAD.X R11, RZ, RZ, R5, P0 ;  /* 0x000000ffff0b7224 */ /* 0x000fc800000e0605 */
[----:B------:R-:W-:-:S04]  /*0e10*/  IMAD.WIDE.U32 R4, R11, R24, RZ ;  /* 0x000000180b047225 */ /* 0x000fc800078e00ff */
[----:B------:R-:W-:-:S04]  /*0e20*/  IMAD.WIDE.U32 R6, P0, R9, R25, R4 ;  /* 0x0000001909067225 */ /* 0x000fc80007800004 */
[----:B------:R-:W-:-:S04]  /*0e30*/  IMAD.WIDE.U32 R4, R9, R24, RZ ;  /* 0x0000001809047225 */ /* 0x000fc800078e00ff */
[----:B------:R-:W-:Y:S01]  /*0e40*/  IMAD.X R9, RZ, RZ, RZ, P0 ;  /* 0x000000ffff097224 */ /* 0x000fe200000e06ff */
[----:B------:R-:W-:Y:S01]  /*0e50*/  IADD3 RZ, P0, R5, R6, RZ ;  /* 0x0000000605ff7210 */ /* 0x000fe20007f1e0ff */
[----:B------:R-:W-:-:S04]  /*0e60*/  IMAD.MOV.U32 R8, RZ, RZ, R7 ;  /* 0x000000ffff087224 */ /* 0x000fc800078e0007 */
[----:B------:R-:W-:-:S08]  /*0e70*/  IMAD.WIDE.U32.X R4, R11, R25, R8, P0 ;  /* 0x000000190b047225 */ /* 0x000fd000000e0408 */
.L_x_11:
[----:B-1----:R-:W-:Y:S01]  /*0e80*/  SHF.R.U64 R4, R4, R14, R5 ;  /* 0x0000000e04047219 */ /* 0x002fe20000001205 */
[----:B0-----:R-:W-:Y:S01]  /*0e90*/  VIADD R6, R15, 0xffffffff ;  /* 0xffffffff0f067836 */ /* 0x001fe20000000000 */
[----:B------:R-:W-:Y:S02]  /*0ea0*/  SHF.L.U32 R0, R21, R12, RZ ;  /* 0x0000000c15007219 */ /* 0x000fe400000006ff */
[----:B------:R-:W-:Y:S02]  /*0eb0*/  LOP3.LUT R5, R27, R10, RZ, 0xc0, !PT ;  /* 0x0000000a1b057212 */ /* 0x000fe400078ec0ff */
[----:B------:R-:W-:Y:S02]  /*0ec0*/  IADD3 R7, -R4, RZ, RZ ;  /* 0x000000ff04077210 */ /* 0x000fe40007ffe1ff */
[----:B------:R-:W-:Y:S01]  /*0ed0*/  SEL R3, R3, R30, !P1 ;  /* 0x0000001e03037207 */ /* 0x000fe20004800000 */
[----:B------:R-:W-:Y:S01]  /*0ee0*/  IMAD R4, R0, R4, R5 ;  /* 0x0000000400047224 */ /* 0x000fe200078e0205 */
[----:B------:R-:W-:Y:S01]  /*0ef0*/  LOP3.LUT R6, R13, R6, RZ, 0xc0, !PT ;  /* 0x000000060d067212 */ /* 0x000fe200078ec0ff */
[----:B--2---:R-:W-:-:S02]  /*0f00*/  IMAD R0, R7, R20, R26 ;  /* 0x0000001407007224 */ /* 0x004fc400078e021a */
[----:B---3--:R-:W-:Y:S02]  /*0f10*/  IMAD R3, R4, R23, R3 ;  /* 0x0000001704037224 */ /* 0x008fe400078e0203 */
[----:B------:R-:W-:Y:S02]  /*0f20*/  IMAD.MOV.U32 R5, RZ, RZ, 0x1 ;  /* 0x00000001ff057424 */ /* 0x000fe400078e00ff */
[----:B------:R-:W-:Y:S02]  /*0f30*/  IMAD R4, R0, R15, R6 ;  /* 0x0000000f00047224 */ /* 0x000fe400078e0206 */
[----:B------:R-:W-:Y:S01]  /*0f40*/  IMAD.MOV.U32 R23, RZ, RZ, R28 ;  /* 0x000000ffff177224 */ /* 0x000fe200078e001c */
[----:B------:R-:W-:Y:S02]  /*0f50*/  PRMT R0, R5, 0x7610, R0 ;  /* 0x0000761005007816 */ /* 0x000fe40000000000 */
[----:B------:R-:W-:Y:S02]  /*0f60*/  SEL R154, R4, R3, !P1 ;  /* 0x00000003049a7207 */ /* 0x000fe40004800000 */
[----:B------:R-:W-:-:S07]  /*0f70*/  SEL R153, R3, R4, !P1 ;  /* 0x0000000403997207 */ /* 0x000fce0004800000 */
.L_x_9:
[----:B------:R-:W-:-:S08]  /*0f80*/  NOP ;  /* 0x0000000000007918 */ /* 0x000fd00000000000 */
[----:B------:R-:W0:Y:S02]  /*0f90*/  USETMAXREG.TRY_ALLOC.CTAPOOL UP0, 0xe8 ;  /* 0x000000e8000079c8 */ /* 0x000e240008000600 */
[----:B0-----:R-:W-:-:S13]  /*0fa0*/  PLOP3.LUT P0, PT, PT, PT, UP0, 0x80, 0x0 ;  /* 0x000000000000781c */ /* 0x001fda0003f0f008 */
[----:B------:R-:W-:Y:S05]  /*0fb0*/  @!P0 BRA `(.L_x_9) ;  /* 0xfffffffc00f08947 */ /* 0x000fea000383ffff */
[----:B------:R-:W-:Y:S01]  /*0fc0*/  ULDC.64 UR4, c[0x0][0x598] ;  /* 0x0001660000047ab9 */ /* 0x000fe20000000a00 */
[----:B------:R-:W-:Y:S01]  /*0fd0*/  ULDC.64 UR36, c[0x0][0x208] ;  /* 0x0000820000247ab9 */ /* 0x000fe20000000a00 */
[----:B------:R-:W-:-:S04]  /*0fe0*/  ISETP.NE.U32.AND P0, PT, RZ, UR4, PT ;  /* 0x00000004ff007c0c */ /* 0x000fc8000bf05070 */
[----:B------:R-:W-:-:S13]  /*0ff0*/  ISETP.NE.AND.EX P0, PT, RZ, UR5, PT, P0 ;  /* 0x00000005ff007c0c */ /* 0x000fda000bf05300 */
[----:B------:R-:W-:Y:S05]  /*1000*/  @!P0 BRA `(.L_x_12) ;  /* 0x00000000001c8947 */ /* 0x000fea0003800000 */
[----:B------:R-:W0:Y:S02]  /*1010*/  LDC.64 R4, c[0x0][0x598] ;  /* 0x00016600ff047b82 */ /* 0x000e240000000a00 */
[----:B0-----:R-:W2:Y:S02]  /*1020*/  LDG.E.64 R4, desc[UR36][R4.64] ;  /* 0x0000002404047981 */ /* 0x001ea4000c1e1b00 */
[----:B--2---:R-:W-:-:S04]  /*1030*/  ISETP.NE.U32.AND P0, PT, R4, RZ, PT ;  /* 0x000000ff0400720c */ /* 0x004fc80003f05070 */
[----:B------:R-:W-:-:S13]  /*1040*/  ISETP.NE.AND.EX P0, PT, R5, RZ, PT, P0 ;  /* 0x000000ff0500720c */ /* 0x000fda0003f05300 */
[----:B------:R-:W-:Y:S05]  /*1050*/  @!P0 BRA `(.L_x_12) ;  /* 0x0000000000088947 */ /* 0x000fea0003800000 */
[----:B------:R0:W5:Y:S01]  /*1060*/  LD.E R155, desc[UR36][R4.64] ;  /* 0x00000024049b7980 */ /* 0x000162000c101900 */
[----:B------:R-:W-:Y:S05]  /*1070*/  BRA `(.L_x_13) ;  /* 0x0000000000247947 */ /* 0x000fea0003800000 */
.L_x_12:
[----:B------:R-:W-:Y:S02]  /*1080*/  ULDC.64 UR4, c[0x0][0x588] ;  /* 0x0001620000047ab9 */ /* 0x000fe40000000a00 */
[----:B------:R-:W-:-:S04]  /*1090*/  ISETP.NE.U32.AND P0, PT, RZ, UR4, PT ;  /* 0x00000004ff007c0c */ /* 0x000fc8000bf05070 */
[----:B------:R-:W-:-:S13]  /*10a0*/  ISETP.NE.AND.EX P0, PT, RZ, UR5, PT, P0 ;  /* 0x00000005ff007c0c */ /* 0x000fda000bf05300 */
[----:B------:R-:W-:Y:S05]  /*10b0*/  @!P0 BRA `(.L_x_14) ;  /* 0x00000000000c8947 */ /* 0x000fea0003800000 */
[----:B------:R-:W0:Y:S02]  /*10c0*/  LDC.64 R4, c[0x0][0x588] ;  /* 0x00016200ff047b82 */ /* 0x000e240000000a00 */
[----:B0-----:R1:W5:Y:S01]  /*10d0*/  LDG.E R155, desc[UR36][R4.64] ;  /* 0x00000024049b7981 */ /* 0x001362000c1e1900 */
[----:B------:R-:W-:Y:S05]  /*10e0*/  BRA `(.L_x_13) ;  /* 0x0000000000087947 */ /* 0x000fea0003800000 */
.L_x_14:
[----:B------:R-:W-:Y:S02]  /*10f0*/  ULDC UR4, c[0x0][0x580] ;  /* 0x0001600000047ab9 */ /* 0x000fe40000000800 */
[----:B------:R-:W-:-:S07]  /*1100*/  IMAD.U32 R155, RZ, RZ, UR4 ;  /* 0x00000004ff9b7e24 */ /* 0x000fce000f8e00ff */
.L_x_13:
[----:B------:R-:W-:Y:S02]  /*1110*/  ULDC.64 UR4, c[0x0][0x5a0] ;  /* 0x0001680000047ab9 */ /* 0x000fe40000000a00 */
[----:B------:R-:W-:-:S04]  /*1120*/  ISETP.NE.U32.AND P0, PT, RZ, UR4, PT ;  /* 0x00000004ff007c0c */ /* 0x000fc8000bf05070 */
[----:B------:R-:W-:-:S13]  /*1130*/  ISETP.NE.AND.EX P0, PT, RZ, UR5, PT, P0 ;  /* 0x00000005ff007c0c */ /* 0x000fda000bf05300 */
[----:B------:R-:W-:Y:S05]  /*1140*/  @!P0 BRA `(.L_x_15) ;  /* 0x00000000001c8947 */ /* 0x000fea0003800000 */
[----:B01----:R-:W0:Y:S02]  /*1150*/  LDC.64 R4, c[0x0][0x5a0] ;  /* 0x00016800ff047b82 */ /* 0x003e240000000a00 */
[----:B0-----:R-:W2:Y:S02]  /*1160*/  LDG.E.64 R4, desc[UR36][R4.64] ;  /* 0x0000002404047981 */ /* 0x001ea4000c1e1b00 */
[----:B--2---:R-:W-:-:S04]  /*1170*/  ISETP.NE.U32.AND P0, PT, R4, RZ, PT ;  /* 0x000000ff0400720c */ /* 0x004fc80003f05070 */
[----:B------:R-:W-:-:S13]  /*1180*/  ISETP.NE.AND.EX P0, PT, R5, RZ, PT, P0 ;  /* 0x000000ff0500720c */ /* 0x000fda0003f05300 */
[----:B------:R-:W-:Y:S05]  /*1190*/  @!P0 BRA `(.L_x_15) ;  /* 0x0000000000088947 */ /* 0x000fea0003800000 */
[----:B------:R0:W5:Y:S01]  /*11a0*/  LD.E R156, desc[UR36][R4.64] ;  /* 0x00000024049c7980 */ /* 0x000162000c101900 */
[----:B------:R-:W-:Y:S05]  /*11b0*/  BRA `(.L_x_16) ;  /* 0x0000000000247947 */ /* 0x000fea0003800000 */
.L_x_15:
[----:B------:R-:W-:Y:S02]  /*11c0*/  ULDC.64 UR4, c[0x0][0x590] ;  /* 0x0001640000047ab9 */ /* 0x000fe40000000a00 */
[----:B------:R-:W-:-:S04]  /*11d0*/  ISETP.NE.U32.AND P0, PT, RZ, UR4, PT ;  /* 0x00000004ff007c0c */ /* 0x000fc8000bf05070 */
[----:B------:R-:W-:-:S13]  /*11e0*/  ISETP.NE.AND.EX P0, PT, RZ, UR5, PT, P0 ;  /* 0x00000005ff007c0c */ /* 0x000fda000bf05300 */
[----:B------:R-:W-:Y:S05]  /*11f0*/  @!P0 BRA `(.L_x_17) ;  /* 0x00000000000c8947 */ /* 0x000fea0003800000 */
[----:B------:R-:W2:Y:S02]  /*1200*/  LDC.64 R156, c[0x0][0x590] ;  /* 0x00016400ff9c7b82 */ /* 0x000ea40000000a00 */
[----:B--2---:R2:W5:Y:S01]  /*1210*/  LDG.E R156, desc[UR36][R156.64] ;  /* 0x000000249c9c7981 */ /* 0x004562000c1e1900 */
[----:B------:R-:W-:Y:S05]  /*1220*/  BRA `(.L_x_16) ;  /* 0x0000000000087947 */ /* 0x000fea0003800000 */
.L_x_17:
[----:B------:R-:W-:Y:S02]  /*1230*/  ULDC UR4, c[0x0][0x584] ;  /* 0x0001610000047ab9 */ /* 0x000fe40000000800 */
[----:B------:R-:W-:-:S07]  /*1240*/  IMAD.U32 R156, RZ, RZ, UR4 ;  /* 0x00000004ff9c7e24 */ /* 0x000fce000f8e00ff */
.L_x_16:
[----:B------:R-:W-:-:S13]  /*1250*/  LOP3.LUT P0, RZ, R0, 0xff, RZ, 0xc0, !PT ;  /* 0x000000ff00ff7812 */ /* 0x000fda000780c0ff */
[----:B------:R-:W-:Y:S05]  /*1260*/  @!P0 EXIT ;  /* 0x000000000000894d */ /* 0x000fea0003800000 */
[----:B------:R-:W-:Y:S01]  /*1270*/  ULDC UR4, c[0x0][0x28c] ;  /* 0x0000a30000047ab9 */ /* 0x000fe20000000800 */
[----:B------:R-:W-:Y:S01]  /*1280*/  LOP3.LUT R166, R19, 0x1, RZ, 0xfc, !PT ;  /* 0x0000000113a67812 */ /* 0x000fe200078efcff */
[----:B------:R-:W-:Y:S01]  /*1290*/  UIADD3 UR4, UR4, 0x1f, URZ ;  /* 0x0000001f04047890 */ /* 0x000fe2000fffe03f */
[----:B------:R-:W-:Y:S01]  /*12a0*/  UMOV UR38, URZ ;  /* 0x0000003f00267c82 */ /* 0x000fe20008000000 */
[----:B------:R-:W-:Y:S02]  /*12b0*/  UMOV UR39, URZ ;  /* 0x0000003f00277c82 */ /* 0x000fe40008000000 */
[----:B------:R-:W-:-:S04]  /*12c0*/  USHF.R.S32.HI UR5, URZ, 0x1f, UR4 ;  /* 0x0000001f3f057899 */ /* 0x000fc80008011404 */
[----:B------:R-:W-:-:S04]  /*12d0*/  ULEA.HI UR5, UR5, UR4, URZ, 0x5 ;  /* 0x0000000405057291 */ /* 0x000fc8000f8f283f */
[----:B------:R-:W-:-:S12]  /*12e0*/  USHF.R.S32.HI UR40, URZ, 0x5, UR5 ;  /* 0x000000053f287899 */ /* 0x000fd80008011405 */
.L_x_291:
[----:B------:R-:W-:Y:S01]  /*12f0*/  LOP3.LUT R0, R18, 0x80, RZ, 0xc0, !PT ;  /* 0x0000008012007812 */ /* 0x000fe200078ec0ff */
[----:B---3--:R-:W3:Y:S01]  /*1300*/  S2UR UR7, SR_CgaCtaId ;  /* 0x00000000000779c3 */ /* 0x008ee20000008800 */
[----:B------:R-:W-:Y:S02]  /*1310*/  UMOV UR6, 0x400 ;  /* 0x0000040000067882 */ /* 0x000fe40000000000 */
[----:B------:R-:W-:-:S06]  /*1320*/  SHF.R.U32.HI R0, RZ, 0x7, R0 ;  /* 0x00000007ff007819 */ /* 0x000fcc0000011600 */
[----:B----4-:R-:W4:Y:S01]  /*1330*/  SHFL.IDX PT, R0, R0, RZ, 0x1f ;  /* 0x00001fff00007589 */ /* 0x010f2200000e0000 */
[----:B---3--:R-:W-:Y:S01]  /*1340*/  ULEA UR6, UR7, UR6, 0x18 ;  /* 0x0000000607067291 */ /* 0x008fe2000f8ec03f */
[----:B----4-:R-:W-:-:S13]  /*1350*/  R2UR UR4, R0 ;  /* 0x00000000000472ca */ /* 0x010fda00000e0000 */
[----:B------:R-:W-:-:S04]  /*1360*/  ULEA.HI UR5, UR4, UR4, URZ, 0x1 ;  /* 0x0000000404057291 */ /* 0x000fc8000f8f083f */
[----:B------:R-:W-:-:S04]  /*1370*/  ULOP3.LUT UR5, UR5, 0xffffe, URZ, 0xc0, !UPT ;  /* 0x000ffffe05057892 */ /* 0x000fc8000f8ec03f */
[----:B------:R-:W-:-:S03]  /*1380*/  UIADD3 UR5, UR4, -UR5, URZ ;  /* 0x8000000504057290 */ /* 0x000fc6000fffe03f */
[----:B------:R-:W-:Y:S01]  /*1390*/  ULDC UR4, c[0x0][0x28c] ;  /* 0x0000a30000047ab9 */ /* 0x000fe20000000800 */
[----:B------:R-:W-:Y:S01]  /*13a0*/  ULEA UR5, UR5, UR6, 0xc ;  /* 0x0000000605057291 */ /* 0x000fe2000f8e603f */
[----:B------:R-:W-:-:S03]  /*13b0*/  ISETP.LT.AND P0, PT, RZ, UR4, PT ;  /* 0x00000004ff007c0c */ /* 0x000fc6000bf01270 */
[----:B------:R-:W-:-:S04]  /*13c0*/  UIADD3 UR5, UR5, 0x180, URZ ;  /* 0x0000018005057890 */ /* 0x000fc8000fffe03f */
[----:B------:R-:W-:-:S04]  /*13d0*/  USHF.R.U32.HI UR5, URZ, 0x4, UR5 ;  /* 0x000000043f057899 */ /* 0x000fc80008011605 */
[----:B------:R-:W-:Y:S02]  /*13e0*/  ULOP3.LUT UR41, UR5, 0x3fff, URZ, 0xc0, !UPT ;  /* 0x00003fff05297892 */ /* 0x000fe4000f8ec03f */
[----:B-12---:R-:W-:Y:S10]  /*13f0*/  @P0 BRA `(.L_x_18) ;  /* 0x0000000000400947 */ /* 0x006ff40003800000 */
[----:B------:R-:W-:Y:S01]  /*1400*/  MOV R0, 0x0 ;  /* 0x0000000000007802 */ /* 0x000fe20000000f00 */
[----:B------:R-:W-:Y:S01]  /*1410*/  ULDC.64 UR4, c[0x4][0x68] ;  /* 0x01001a0000047ab9 */ /* 0x000fe20000000a00 */
[----:B------:R-:W-:Y:S01]  /*1420*/  ULDC.64 UR6, c[0x4][0x8] ;  /* 0x0100020000067ab9 */ /* 0x000fe20000000a00 */
[----:B01----:R-:W-:Y:S01]  /*1430*/  IMAD.U32 R4, RZ, RZ, UR4 ;  /* 0x00000004ff047e24 */ /* 0x003fe2000f8e00ff */
[----:B------:R0:W1:Y:S01]  /*1440*/  LDC.64 R14, c[0x4][R0] ;  /* 0x01000000000e7b82 */ /* 0x0000620000000a00 */
[----:B------:R-:W-:Y:S01]  /*1450*/  IMAD.U32 R5, RZ, RZ, UR5 ;  /* 0x00000005ff057e24 */ /* 0x000fe2000f8e00ff */
[----:B------:R-:W-:Y:S01]  /*1460*/  ULDC.64 UR4, c[0x4][0x70] ;  /* 0x01001c0000047ab9 */ /* 0x000fe20000000a00 */
[----:B------:R-:W-:Y:S01]  /*1470*/  IMAD.U32 R10, RZ, RZ, UR6 ;  /* 0x00000006ff0a7e24 */ /* 0x000fe2000f8e00ff */
[----:B------:R-:W-:Y:S01]  /*1480*/  MOV R12, 0x1 ;  /* 0x00000001000c7802 */ /* 0x000fe20000000f00 */
[----:B------:R-:W-:Y:S02]  /*1490*/  IMAD.U32 R6, RZ, RZ, UR4 ;  /* 0x00000004ff067e24 */ /* 0x000fe4000f8e00ff */
[----:B------:R-:W-:-:S02]  /*14a0*/  IMAD.U32 R7, RZ, RZ, UR5 ;  /* 0x00000005ff077e24 */ /* 0x000fc4000f8e00ff */
[----:B------:R-:W-:Y:S02]  /*14b0*/  IMAD.U32 R11, RZ, RZ, UR7 ;  /* 0x00000007ff0b7e24 */ /* 0x000fe4000f8e00ff */
[----:B------:R-:W-:Y:S02]  /*14c0*/  IMAD.MOV.U32 R8, RZ, RZ, 0x1e1 ;  /* 0x000001e1ff087424 */ /* 0x000fe400078e00ff */
[----:B0-----:R-:W-:-:S07]  /*14d0*/  IMAD.MOV.U32 R13, RZ, RZ, RZ ;  /* 0x000000ffff0d7224 */ /* 0x001fce00078e00ff */
[----:B------:R-:W-:-:S07]  /*14e0*/  LEPC R20, `(.L_x_18) ;  /* 0x000000001014794e */ /* 0x000fce0000000000 */
[----:B-12--5:R-:W-:Y:S05]  /*14f0*/  CALL.ABS.NOINC R14 ;  /* 0x000000000e007343 */ /* 0x026fea0003c00000 */
.L_x_18:
[----:B------:R-:W-:-:S13]  /*1500*/  ISETP.NE.AND P0, PT, R166, 0x3, PT ;  /* 0x00000003a600780c */ /* 0x000fda0003f05270 */
[----:B------:R-:W-:Y:S05]  /*1510*/  @!P0 BRA `(.L_x_19) ;  /* 0x0000000000048947 */ /* 0x000fea0003800000 */
[----:B------:R-:W-:Y:S01]  /*1520*/  BPT.TRAP 0x1 ;  /* 0x000000040000795c */ /* 0x000fe20000300000 */
.L_x_19:
[----:B------:R-:W3:Y:S01]  /*1530*/  S2UR UR5, SR_CgaCtaId ;  /* 0x00000000000579c3 */ /* 0x000ee20000008800 */
[----:B------:R-:W-:Y:S01]  /*1540*/  UMOV UR4, 0x400 ;  /* 0x0000040000047882 */ /* 0x000fe20000000000 */
[----:B------:R-:W-:Y:S02]  /*1550*/  IMAD.U32 R0, RZ, RZ, UR38 ;  /* 0x00000026ff007e24 */ /* 0x000fe4000f8e00ff */
[----:B------:R-:W-:-:S03]  /*1560*/  IMAD.U32 R3, RZ, RZ, UR39 ;  /* 0x00000027ff037e24 */ /* 0x000fc6000f8e00ff */
[----:B------:R-:W-:Y:S01]  /*1570*/  SHF.L.U32 R0, R0, 0x1f, RZ ;  /* 0x0000001f00007819 */ /* 0x000fe200000006ff */
[----:B---3--:R-:W-:-:S06]  /*1580*/  ULEA UR4, UR5, UR4, 0x18 ;  /* 0x0000000405047291 */ /* 0x008fcc000f8ec03f */
[----:B------:R-:W-:-:S04]  /*1590*/  IMAD.U32 R6, RZ, RZ, UR4 ;  /* 0x00000004ff067e24 */ /* 0x000fc8000f8e00ff */
[----:B------:R-:W-:-:S04]  /*15a0*/  IMAD R3, R3, 0x8, R6 ;  /* 0x0000000803037824 */ /* 0x000fc800078e0206 */
[----:B------:R3:W4:Y:S01]  /*15b0*/  SYNCS.PHASECHK.TRANS64.TRYWAIT P1, [R3+URZ], R0 ;  /* 0x00000000030075a7 */ /* 0x000722000802017f */
[----:B------:R-:W-:Y:S05]  /*15c0*/  @!P0 BRA `(.L_x_20) ;  /* 0x0000000000048947 */ /* 0x000fea0003800000 */
[----:B------:R-:W-:Y:S01]  /*15d0*/  BPT.TRAP 0x1 ;  /* 0x000000040000795c */ /* 0x000fe20000300000 */
.L_x_20:
[----:B----4-:R-:W-:Y:S05]  /*15e0*/  @P1 BRA `(.L_x_21) ;  /* 0x0000000000081947 */ /* 0x010fea0003800000 */
[----:B------:R-:W4:Y:S02]  /*15f0*/  SYNCS.PHASECHK.TRANS64.TRYWAIT P1, [R3+URZ], R0 ;  /* 0x00000000030075a7 */ /* 0x000f24000802017f */
[----:B----4-:R-:W-:Y:S05]  /*1600*/  @!P1 BRA `(.L_x_22) ;  /* 0x000000b000389947 */ /* 0x010fea0003800000 */
.L_x_21:
[----:B------:R-:W-:-:S04]  /*1610*/  UISETP.LT.AND UP0, UPT, UR40, 0x1, UPT ;  /* 0x000000012800788c */ /* 0x000fc8000bf01270 */
[----:B------:R-:W-:-:S06]  /*1620*/  USEL UR4, UR40, 0x1, UP0 ;  /* 0x0000000128047887 */ /* 0x000fcc0008000000 */
[----:B---34-:R-:W-:Y:S01]  /*1630*/  IMAD.U32 R0, RZ, RZ, UR4 ;  /* 0x00000004ff007e24 */ /* 0x018fe2000f8e00ff */
[----:B------:R-:W-:Y:S05]  /*1640*/  WARPSYNC.ALL ;  /* 0x0000000000007948 */ /* 0x000fea0003800000 */
[----:B------:R-:W-:-:S04]  /*1650*/  IADD3 R0, -R0, UR40, RZ ;  /* 0x0000002800007c10 */ /* 0x000fc8000fffe1ff */
[----:B------:R-:W-:Y:S02]  /*1660*/  ISETP.GE.AND P1, PT, R0, 0x1, PT ;  /* 0x000000010000780c */ /* 0x000fe40003f26270 */
[----:B------:R-:W-:Y:S01]  /*1670*/  R2UR UR4, R6 ;  /* 0x00000000060472ca */ /* 0x000fe200000e0000 */
[----:B------:R-:W-:Y:S01]  /*1680*/  WARPGROUP.ARRIVE ;  /* 0x00000000000079c5 */ /* 0x000fe20000000000 */
[----:B------:R-:W-:Y:S01]  /*1690*/  UMOV UR9, 0x80000020 ;  /* 0x8000002000097882 */ /* 0x000fe20000000000 */
[----:B------:R-:W-:-:S10]  /*16a0*/  UMOV UR11, 0x80000020 ;  /* 0x80000020000b7882 */ /* 0x000fd40000000000 */
[----:B------:R-:W-:-:S04]  /*16b0*/  UIADD3 UR4, UR4, 0x24180, URZ ;  /* 0x0002418004047890 */ /* 0x000fc8000fffe03f */
[----:B------:R-:W-:-:S04]  /*16c0*/  USHF.R.U32.HI UR4, URZ, 0x4, UR4 ;  /* 0x000000043f047899 */ /* 0x000fc80008011604 */
[----:B------:R-:W-:Y:S02]  /*16d0*/  ULOP3.LUT UR5, UR4, 0x3fff, URZ, 0xc0, !UPT ;  /* 0x00003fff04057892 */ /* 0x000fe4000f8ec03f */
[----:B------:R-:W-:Y:S02]  /*16e0*/  ULOP3.LUT UR4, UR41, 0x10000, URZ, 0xfc, !UPT ;  /* 0x0001000029047892 */ /* 0x000fe4000f8efc3f */
[----:B------:R-:W-:Y:S02]  /*16f0*/  ULOP3.LUT UR5, UR5, 0x10000, URZ, 0xfc, !UPT ;  /* 0x0001000005057892 */ /* 0x000fe4000f8efc3f */
[----:B------:R-:W-:Y:S02]  /*1700*/  ULEA UR6, UR39, UR4, 0xa ;  /* 0x0000000427067291 */ /* 0x000fe4000f8e503f */
[----:B------:R-:W-:-:S05]  /*1710*/  ULEA UR7, UR39, UR5, 0x9 ;  /* 0x0000000527077291 */ /* 0x000fca000f8e483f */
[----:B------:R-:W-:Y:S02]  /*1720*/  UMOV UR8, UR6 ;  /* 0x0000000600087c82 */ /* 0x000fe40008000000 */
[----:B------:R-:W-:Y:S02]  /*1730*/  UMOV UR10, UR7 ;  /* 0x00000007000a7c82 */ /* 0x000fe40008000000 */
[----:B------:R-:W-:Y:S01]  /*1740*/  HGMMA.64x128x16.F32 R88, gdesc[UR8], RZ, !UPT, gsb0 ;  /* 0x01e00000085879f0 */ /* 0x000fe2000c0008ff */
[----:B------:R-:W-:Y:S01]  /*1750*/  UIADD3 UR8, UR6, 0x200, URZ ;  /* 0x0000020006087890 */ /* 0x000fe2000fffe03f */
[----:B------:R-:W-:Y:S01]  /*1760*/  UMOV UR9, 0x80000020 ;  /* 0x8000002000097882 */ /* 0x000fe20000000000 */
[----:B------:R-:W-:Y:S02]  /*1770*/  WARPGROUP.DEPBAR.LE gsb0, 0x0 ;  /* 0x00008000000079c5 */ /* 0x000fe40000010000 */
[----:B------:R-:W-:-:S07]  /*1780*/  WARPGROUP.ARRIVE ;  /* 0x00000000000079c5 */ /* 0x000fce0000000000 */
[----:B------:R-:W-:Y:S01]  /*1790*/  HGMMA.64x128x16.F32 R24, gdesc[UR8], RZ, !UPT, gsb0 ;  /* 0x01e00000081879f0 */ /* 0x000fe2000c0008ff */
[----:B------:R-:W-:Y:S02]  /*17a0*/  UIADD3 UR8, UR6, 0x2, URZ ;  /* 0x0000000206087890 */ /* 0x000fe4000fffe03f */
[----:B------:R-:W-:Y:S01]  /*17b0*/  UIADD3 UR10, UR7, 0x2, URZ ;  /* 0x00000002070a7890 */ /* 0x000fe2000fffe03f */
[----:B------:R-:W-:Y:S01]  /*17c0*/  UMOV UR9, 0x80000020 ;  /* 0x8000002000097882 */ /* 0x000fe20000000000 */
[----:B------:R-:W-:Y:S01]  /*17d0*/  UMOV UR11, 0x80000020 ;  /* 0x80000020000b7882 */ /* 0x000fe20000000000 */
[----:B------:R-:W-:Y:S02]  /*17e0*/  WARPGROUP.DEPBAR.LE gsb0, 0x0 ;  /* 0x00008000000079c5 */ /* 0x000fe40000010000 */
[----:B------:R-:W-:-:S06]  /*17f0*/  WARPGROUP.ARRIVE ;  /* 0x00000000000079c5 */ /* 0x000fcc0000000000 */
[----:B------:R-:W-:Y:S01]  /*1800*/  HGMMA.64x128x16.F32 R88, gdesc[UR8], R88, gsb0 ;  /* 0x01e00000085879f0 */ /* 0x000fe20008000858 */
[----:B------:R-:W-:Y:S01]  /*1810*/  UIADD3 UR8, UR6, 0x202, URZ ;  /* 0x0000020206087890 */ /* 0x000fe2000fffe03f */
[----:B------:R-:W-:Y:S01]  /*1820*/  UMOV UR9, 0x80000020 ;  /* 0x8000002000097882 */ /* 0x000fe20000000000 */
[----:B------:R-:W-:Y:S02]  /*1830*/  WARPGROUP.DEPBAR.LE gsb0, 0x0 ;  /* 0x00008000000079c5 */ /* 0x000fe40000010000 */
[----:B------:R-:W-:-:S07]  /*1840*/  WARPGROUP.ARRIVE ;  /* 0x00000000000079c5 */ /* 0x000fce0000000000 */
[----:B------:R-:W-:Y:S03]  /*1850*/  HGMMA.64x128x16.F32 R24, gdesc[UR8], R24, gsb0 ;  /* 0x01e00000081879f0 */ /* 0x000fe60008000818 */
[----:B------:R-:W-:Y:S02]  /*1860*/  WARPGROUP.DEPBAR.LE gsb0, 0x0 ;  /* 0x00008000000079c5 */ /* 0x000fe40000010000 */
[----:B------:R-:W-:Y:S05]  /*1870*/  @!P1 BRA `(.L_x_23) ;  /* 0x0000000400149947 */ /* 0x000fea0003800000 */
[----:B------:R-:W-:Y:S02]  /*1880*/  UIADD3 UR6, UR39, 0x1, URZ ;  /* 0x0000000127067890 */ /* 0x000fe4000fffe03f */
[----:B------:R-:W-:Y:S02]  /*1890*/  IMAD.U32 R3, RZ, RZ, UR39 ;  /* 0x00000027ff037e24 */ /* 0x000fe4000f8e00ff */
[----:B------:R-:W-:-:S04]  /*18a0*/  UISETP.NE.AND UP0, UPT, UR6, 0x9, UPT ;  /* 0x000000090600788c */ /* 0x000fc8000bf05270 */
[----:B------:R-:W-:Y:S02]  /*18b0*/  USEL UR7, URZ, 0x1, UP0 ;  /* 0x000000013f077887 */ /* 0x000fe40008000000 */
[----:B------:R-:W-:Y:S02]  /*18c0*/  USEL UR6, UR6, URZ, UP0 ;  /* 0x0000003f06067287 */ /* 0x000fe40008000000 */
[----:B------:R-:W-:-:S06]  /*18d0*/  ULOP3.LUT UR7, UR38, UR7, URZ, 0x3c, !UPT ;  /* 0x0000000726077292 */ /* 0x000fcc000f8e3c3f */
[----:B------:R-:W-:-:S07]  /*18e0*/  IMAD.U32 R7, RZ, RZ, UR7 ;  /* 0x00000007ff077e24 */ /* 0x000fce000f8e00ff */
.L_x_30:
[----:B------:R-:W-:Y:S05]  /*18f0*/  @!P0 BRA `(.L_x_24) ;  /* 0x0000000000048947 */ /* 0x000fea0003800000 */
[----:B------:R-:W-:Y:S01]  /*1900*/  BPT.TRAP 0x1 ;  /* 0x000000040000795c */ /* 0x000fe20000300000 */
.L_x_24:
[----:B------:R-:W3:Y:S01]  /*1910*/  S2UR UR8, SR_CgaCtaId ;  /* 0x00000000000879c3 */ /* 0x000ee20000008800 */
[----:B------:R-:W-:Y:S01]  /*1920*/  UMOV UR7, 0x400 ;  /* 0x0000040000077882 */ /* 0x000fe20000000000 */
[----:B01----:R-:W-:Y:S01]  /*1930*/  IMAD.U32 R5, RZ, RZ, UR6 ;  /* 0x00000006ff057e24 */ /* 0x003fe2000f8e00ff */
[----:B------:R-:W-:Y:S01]  /*1940*/  SHF.L.U32 R4, R7, 0x1f, RZ ;  /* 0x0000001f07047819 */ /* 0x000fe200000006ff */
[----:B---3--:R-:W-:-:S06]  /*1950*/  ULEA UR7, UR8, UR7, 0x18 ;  /* 0x0000000708077291 */ /* 0x008fcc000f8ec03f */
[----:B------:R-:W-:-:S05]  /*1960*/  IMAD.U32 R6, RZ, RZ, UR7 ;  /* 0x00000007ff067e24 */ /* 0x000fca000f8e00ff */
[----:B------:R-:W-:-:S04]  /*1970*/  LEA R5, R5, R6, 0x3 ;  /* 0x0000000605057211 */ /* 0x000fc800078e18ff */
[----:B------:R0:W1:Y:S01]  /*1980*/  SYNCS.PHASECHK.TRANS64.TRYWAIT P1, [R5+URZ], R4 ;  /* 0x00000004050075a7 */ /* 0x000062000802017f */
[----:B------:R-:W-:Y:S05]  /*1990*/  @!P0 BRA `(.L_x_25) ;  /* 0x0000000000048947 */ /* 0x000fea0003800000 */
[----:B------:R-:W-:Y:S01]  /*19a0*/  BPT.TRAP 0x1 ;  /* 0x000000040000795c */ /* 0x000fe20000300000 */
.L_x_25:
[----:B-1----:R-:W-:Y:S05]  /*19b0*/  @P1 BRA `(.L_x_26) ;  /* 0x0000000000081947 */ /* 0x002fea0003800000 */
[----:B------:R-:W1:Y:S02]  /*19c0*/  SYNCS.PHASECHK.TRANS64.TRYWAIT P1, [R5+URZ], R4 ;  /* 0x00000004050075a7 */ /* 0x000e64000802017f */
[----:B-1----:R-:W-:Y:S05]  /*19d0*/  @!P1 BRA `(.L_x_27) ;  /* 0x000000ac00589947 */ /* 0x002fea0003800000 */
.L_x_26:
[----:B------:R-:W-:Y:S01]  /*19e0*/  ULEA UR7, UR6, UR4, 0xa ;  /* 0x0000000406077291 */ /* 0x000fe2000f8e503f */
[----:B------:R-:W-:Y:S01]  /*19f0*/  WARPGROUP.ARRIVE ;  /* 0x00000000000079c5 */ /* 0x000fe20000000000 */
[----:B------:R-:W-:Y:S01]  /*1a00*/  ULEA UR12, UR6, UR5, 0x9 ;  /* 0x00000005060c7291 */ /* 0x000fe2000f8e483f */
[----:B------:R-:W-:Y:S01]  /*1a10*/  UMOV UR9, 0x80000020 ;  /* 0x8000002000097882 */ /* 0x000fe20000000000 */
[----:B------:R-:W-:-:S03]  /*1a20*/  UMOV UR11, 0x80000020 ;  /* 0x80000020000b7882 */ /* 0x000fc60000000000 */
[----:B------:R-:W-:Y:S02]  /*1a30*/  UMOV UR8, UR7 ;  /* 0x0000000700087c82 */ /* 0x000fe40008000000 */
[----:B------:R-:W-:Y:S02]  /*1a40*/  UMOV UR10, UR12 ;  /* 0x0000000c000a7c82 */ /* 0x000fe40008000000 */
[----:B------:R-:W-:Y:S01]  /*1a50*/  HGMMA.64x128x16.F32 R88, gdesc[UR8], R88, gsb0 ;  /* 0x01e00000085879f0 */ /* 0x000fe20008000858 */
[----:B------:R-:W-:Y:S01]  /*1a60*/  UIADD3 UR8, UR7, 0x200, URZ ;  /* 0x0000020007087890 */ /* 0x000fe2000fffe03f */
[----:B------:R-:W-:Y:S01]  /*1a70*/  UMOV UR9, 0x80000020 ;  /* 0x8000002000097882 */ /* 0x000fe20000000000 */
[----:B------:R-:W-:Y:S02]  /*1a80*/  WARPGROUP.DEPBAR.LE gsb0, 0x0 ;  /* 0x00008000000079c5 */ /* 0x000fe40000010000 */
[----:B------:R-:W-:-:S07]  /*1a90*/  WARPGROUP.ARRIVE ;  /* 0x00000000000079c5 */ /* 0x000fce0000000000 */
[----:B------:R-:W-:Y:S01]  /*1aa0*/  HGMMA.64x128x16.F32 R24, gdesc[UR8], R24, gsb0 ;  /* 0x01e00000081879f0 */ /* 0x000fe20008000818 */
        /* <DEDUP_REMOVED lines=14> */
[----:B------:R-:W-:Y:S01]  /*1b90*/  BPT.TRAP 0x1 ;  /* 0x000000040000795c */ /* 0x000fe20000300000 */
.L_x_28:
[----:B------:R-:W-:-:S13]  /*1ba0*/  ISETP.NE.AND P1, PT, R22, RZ, PT ;  /* 0x000000ff1600720c */ /* 0x000fda0003f25270 */
[----:B01----:R-:W-:-:S04]  /*1bb0*/  @P1 IMAD R4, R3, 0x8, R6 ;  /* 0x0000000803041824 */ /* 0x003fc800078e0206 */
[----:B------:R-:W-:-:S05]  /*1bc0*/  @P1 VIADD R5, R4, 0x48 ;  /* 0x0000004804051836 */ /* 0x000fca0000000000 */
[----:B------:R-:W-:-:S04]  /*1bd0*/  @P1 PRMT R5, R152, 0x654, R5 ;  /* 0x0000065498051816 */ /* 0x000fc80000000005 */
[----:B------:R0:W-:Y:S01]  /*1be0*/  @P1 SYNCS.ARRIVE.TRANS64.RED.A1T0 RZ, [R5+URZ], RZ ;  /* 0x000000ff05ff19a7 */ /* 0x0001e2000810043f */
[----:B------:R-:W-:-:S13]  /*1bf0*/  ISETP.GT.U32.AND P1, PT, R19, 0x1, PT ;  /* 0x000000011300780c */ /* 0x000fda0003f24070 */
[----:B0-----:R-:W-:Y:S05]  /*1c00*/  @P1 BRA `(.L_x_29) ;  /* 0x0000000000041947 */ /* 0x001fea0003800000 */
[----:B------:R-:W-:Y:S01]  /*1c10*/  BPT.TRAP 0x1 ;  /* 0x000000040000795c */ /* 0x000fe20000300000 */
.L_x_29:
[----:B------:R-:W-:Y:S01]  /*1c20*/  UIADD3 UR6, UR6, 0x1, URZ ;  /* 0x0000000106067890 */ /* 0x000fe2000fffe03f */
[C---:B------:R-:W-:Y:S01]  /*1c30*/  ISETP.GT.AND P2, PT, R0.reuse, 0x1, PT ;  /* 0x000000010000780c */ /* 0x040fe20003f44270 */
[----:B------:R-:W-:Y:S02]  /*1c40*/  VIADD R3, R3, 0x1 ;  /* 0x0000000103037836 */ /* 0x000fe40000000000 */
[----:B------:R-:W-:Y:S01]  /*1c50*/  UISETP.NE.AND UP0, UPT, UR6, 0x9, UPT ;  /* 0x000000090600788c */ /* 0x000fe2000bf05270 */
[----:B------:R-:W-:Y:S02]  /*1c60*/  VIADD R0, R0, 0xffffffff ;  /* 0xffffffff00007836 */ /* 0x000fe40000000000 */
[C---:B------:R-:W-:Y:S01]  /*1c70*/  ISETP.NE.AND P1, PT, R3.reuse, 0x9, PT ;  /* 0x000000090300780c */ /* 0x040fe20003f25270 */
[----:B------:R-:W-:Y:S02]  /*1c80*/  USEL UR7, URZ, 0x1, UP0 ;  /* 0x000000013f077887 */ /* 0x000fe40008000000 */
[----:B------:R-:W-:Y:S01]  /*1c90*/  USEL UR6, UR6, URZ, UP0 ;  /* 0x0000003f06067287 */ /* 0x000fe20008000000 */
[----:B------:R-:W-:-:S03]  /*1ca0*/  SEL R3, R3, RZ, P1 ;  /* 0x000000ff03037207 */ /* 0x000fc60000800000 */
[----:B------:R-:W-:Y:S01]  /*1cb0*/  LOP3.LUT R7, R7, UR7, RZ, 0x3c, !PT ;  /* 0x0000000707077c12 */ /* 0x000fe2000f8e3cff */
[----:B------:R-:W-:Y:S07]  /*1cc0*/  @P2 BRA `(.L_x_30) ;  /* 0xfffffffc00082947 */ /* 0x000fee000383ffff */
.L_x_23:
[----:B------:R-:W3:Y:S02]  /*1cd0*/  LDC R0, c[0x0][0x28c] ;  /* 0x0000a300ff007b82 */ /* 0x000ee40000000800 */
[----:B---3--:R-:W-:-:S13]  /*1ce0*/  ISETP.GE.AND P1, PT, R0, 0x1, PT ;  /* 0x000000010000780c */ /* 0x008fda0003f26270 */
[----:B------:R-:W-:Y:S05]  /*1cf0*/  @!P1 BRA `(.L_x_31) ;  /* 0x0000000000509947 */ /* 0x000fea0003800000 */
[----:B------:R-:W-:Y:S05]  /*1d00*/  @!P0 BRA `(.L_x_32) ;  /* 0x0000000000048947 */ /* 0x000fea0003800000 */
[----:B------:R-:W-:Y:S01]  /*1d10*/  BPT.TRAP 0x1 ;  /* 0x000000040000795c */ /* 0x000fe20000300000 */
.L_x_32:
[----:B------:R-:W-:Y:S01]  /*1d20*/  ISETP.NE.AND P0, PT, R22, RZ, PT ;  /* 0x000000ff1600720c */ /* 0x000fe20003f05270 */
[----:B------:R-:W-:Y:S01]  /*1d30*/  BSSY B0, `(.L_x_33) ;  /* 0x000000e000007945 */ /* 0x000fe20003800000 */
[----:B------:R-:W-:-:S11]  /*1d40*/  ISETP.GT.U32.AND P1, PT, R19, 0x1, PT ;  /* 0x000000011300780c */ /* 0x000fd60003f24070 */
[----:B------:R-:W-:Y:S05]  /*1d50*/  @!P0 BRA `(.L_x_34) ;  /* 0x00000000002c8947 */ /* 0x000fea0003800000 */
[----:B------:R-:W-:-:S04]  /*1d60*/  UISETP.LT.AND UP0, UPT, UR40, 0x1, UPT ;  /* 0x000000012800788c */ /* 0x000fc8000bf01270 */
[----:B------:R-:W-:-:S04]  /*1d70*/  USEL UR6, UR40, 0x1, UP0 ;  /* 0x0000000128067887 */ /* 0x000fc80008000000 */
[----:B------:R-:W-:-:S04]  /*1d80*/  UIADD3 UR6, UR39, UR40, -UR6 ;  /* 0x0000002827067290 */ /* 0x000fc8000fffe806 */
[----:B------:R-:W-:-:S04]  /*1d90*/  UIMAD.WIDE.U32 UR4, UR6, 0x38e38e39, URZ ;  /* 0x38e38e39060478a5 */ /* 0x000fc8000f8e003f */
[----:B------:R-:W-:-:S04]  /*1da0*/  USHF.R.U32.HI UR4, URZ, 0x1, UR5 ;  /* 0x000000013f047899 */ /* 0x000fc80008011605 */
[----:B------:R-:W-:-:S06]  /*1db0*/  UIMAD UR6, UR4, -0x9, UR6 ;  /* 0xfffffff7040678a4 */ /* 0x000fcc000f8e0206 */
[----:B------:R-:W-:-:S04]  /*1dc0*/  IMAD.U32 R3, RZ, RZ, UR6 ;  /* 0x00000006ff037e24 */ /* 0x000fc8000f8e00ff */
[----:B------:R-:W-:-:S04]  /*1dd0*/  IMAD R0, R3, 0x8, R6 ;  /* 0x0000000803007824 */ /* 0x000fc800078e0206 */
[----:B------:R-:W-:-:S05]  /*1de0*/  VIADD R3, R0, 0x48 ;  /* 0x0000004800037836 */ /* 0x000fca0000000000 */
[----:B------:R-:W-:-:S04]  /*1df0*/  PRMT R3, R152, 0x654, R3 ;  /* 0x0000065498037816 */ /* 0x000fc80000000003 */
[----:B------:R3:W-:Y:S03]  /*1e00*/  SYNCS.ARRIVE.TRANS64.RED.A1T0 RZ, [R3+URZ], RZ ;  /* 0x000000ff03ff79a7 */ /* 0x0007e6000810043f */
.L_x_34:
[----:B------:R-:W-:Y:S05]  /*1e10*/  BSYNC B0 ;  /* 0x0000000000007941 */ /* 0x000fea0003800000 */
.L_x_33:
[----:B------:R-:W-:Y:S05]  /*1e20*/  @P1 BRA `(.L_x_31) ;  /* 0x0000000000041947 */ /* 0x000fea0003800000 */
[----:B------:R-:W-:Y:S01]  /*1e30*/  BPT.TRAP 0x1 ;  /* 0x000000040000795c */ /* 0x000fe20000300000 */
.L_x_31:
[----:B------:R-:W4:Y:S01]  /*1e40*/  LDC R6, c[0x0][0x288] ;  /* 0x0000a200ff067b82 */ /* 0x000f220000000800 */
[--C-:B------:R-:W-:Y:S01]  /*1e50*/  SHF.R.U32.HI R0, RZ, 0x2, R18.reuse ;  /* 0x00000002ff007819 */ /* 0x100fe20000011612 */
[----:B------:R-:W-:Y:S01]  /*1e60*/  IMAD.SHL.U32 R13, R154, 0x80, RZ ;  /* 0x000000809a0d7824 */ /* 0x000fe200078e00ff */
[----:B01----:R-:W-:Y:S01]  /*1e70*/  SHF.R.U32.HI R5, RZ, 0x7, R18 ;  /* 0x00000007ff057819 */ /* 0x003fe20000011612 */
[----:B------:R-:W-:Y:S01]  /*1e80*/  UIADD3 UR39, UR40, UR39, URZ ;  /* 0x0000002728277290 */ /* 0x000fe2000fffe03f */
[----:B------:R-:W-:Y:S01]  /*1e90*/  LOP3.LUT R4, R18, 0x60, RZ, 0xc0, !PT ;  /* 0x0000006012047812 */ /* 0x000fe200078ec0ff */
[----:B------:R-:W-:Y:S01]  /*1ea0*/  ULDC UR7, c[0x0][0x284] ;  /* 0x0000a10000077ab9 */ /* 0x000fe20000000800 */
[----:B---3--:R-:W-:Y:S01]  /*1eb0*/  LOP3.LUT R3, R0, 0x7, RZ, 0xc0, !PT ;  /* 0x0000000700037812 */ /* 0x008fe200078ec0ff */
[----:B------:R-:W-:Y:S01]  /*1ec0*/  UISETP.GT.U32.AND UP0, UPT, UR39, 0x8, UPT ;  /* 0x000000082700788c */ /* 0x000fe2000bf04070 */
[----:B------:R-:W-:Y:S01]  /*1ed0*/  LOP3.LUT R0, R5, 0x1, RZ, 0xc0, !PT ;  /* 0x0000000105007812 */ /* 0x000fe200078ec0ff */
[----:B------:R-:W-:Y:S01]  /*1ee0*/  UISETP.GE.U32.AND UP1, UPT, UR40, 0x9, UPT ;  /* 0x000000092800788c */ /* 0x000fe2000bf26070 */
[----:B------:R-:W-:Y:S01]  /*1ef0*/  SHF.R.U32.HI R10, RZ, 0x1, R4 ;  /* 0x00000001ff0a7819 */ /* 0x000fe20000011604 */
[----:B------:R-:W-:Y:S01]  /*1f00*/  UISETP.LT.U32.AND UP0, UPT, UR40, 0x9, UP0 ;  /* 0x000000092800788c */ /* 0x000fe20008701070 */
[----:B------:R-:W-:Y:S01]  /*1f10*/  LOP3.LUT R4, R18, 0x3, RZ, 0xc0, !PT ;  /* 0x0000000312047812 */ /* 0x000fe200078ec0ff */
[----:B------:R-:W-:Y:S01]  /*1f20*/  IMAD.SHL.U32 R8, R0, 0x40, RZ ;  /* 0x0000004000087824 */ /* 0x000fe200078e00ff */
[----:B------:R-:W-:Y:S01]  /*1f30*/  IADD3 R5, RZ, -R10, -R3 ;  /* 0x8000000aff057210 */ /* 0x000fe20007ffe803 */
[----:B------:R-:W-:Y:S01]  /*1f40*/  ULDC.64 UR8, c[0x0][0x5d0] ;  /* 0x0001740000087ab9 */ /* 0x000fe20000000a00 */
[----:B------:R-:W-:Y:S01]  /*1f50*/  SHF.R.S32.HI R21, RZ, 0x1f, R23 ;  /* 0x0000001fff157819 */ /* 0x000fe20000011417 */
[----:B------:R-:W-:Y:S01]  /*1f60*/  UIMAD.WIDE.U32 UR4, UR39, 0x38e38e39, URZ ;  /* 0x38e38e39270478a5 */ /* 0x000fe2000f8e003f */
[----:B--2---:R-:W-:Y:S01]  /*1f70*/  LOP3.LUT R157, R8, 0x40, R3, 0xe2, !PT ;  /* 0x00000040089d7812 */ /* 0x004fe200078ee203 */
[----:B------:R-:W-:Y:S01]  /*1f80*/  IMAD R3, R0, -0x40, R5 ;  /* 0xffffffc000037824 */ /* 0x000fe200078e0205 */
[C---:B------:R-:W-:Y:S01]  /*1f90*/  SHF.L.U32 R0, R153.reuse, 0x8, RZ ;  /* 0x0000000899007819 */ /* 0x040fe200000006ff */
[----:B------:R-:W-:Y:S01]  /*1fa0*/  USEL UR6, URZ, 0x1, !UP0 ;  /* 0x000000013f067887 */ /* 0x000fe2000c000000 */
[----:B------:R-:W-:Y:S01]  /*1fb0*/  IMAD.WIDE R8, R153, 0x100, RZ ;  /* 0x0000010099087825 */ /* 0x000fe200078e02ff */
[----:B----4-:R-:W-:Y:S01]  /*1fc0*/  ISETP.GE.AND P0, PT, R13, R6, PT ;  /* 0x000000060d00720c */ /* 0x010fe20003f06270 */
[----:B------:R-:W-:Y:S01]  /*1fd0*/  USHF.R.U32.HI UR4, URZ, 0x1, UR5 ;  /* 0x000000013f047899 */ /* 0x000fe20008011605 */
[----:B------:R-:W-:Y:S01]  /*1fe0*/  IADD3 R3, -R0, UR7, R3 ;  /* 0x0000000700037c10 */ /* 0x000fe2000fffe103 */
[----:B------:R-:W-:Y:S01]  /*1ff0*/  IMAD R12, R4, -0x2, R6 ;  /* 0xfffffffe040c7824 */ /* 0x000fe200078e0206 */
[----:B------:R-:W-:Y:S01]  /*2000*/  ISETP.GE.OR P0, PT, R0, UR7, P0 ;  /* 0x0000000700007c0c */ /* 0x000fe20008706670 */
[----:B------:R-:W-:Y:S01]  /*2010*/  IMAD.SHL.U32 R6, R18, 0x2, RZ ;  /* 0x0000000212067824 */ /* 0x000fe200078e00ff */
[----:B------:R-:W-:Y:S01]  /*2020*/  ULOP3.LUT UR38, UR38, UR6, URZ, 0x3c, !UPT ;  /* 0x0000000626267292 */ /* 0x000fe2000f8e3c3f */
[----:B------:R-:W-:Y:S01]  /*2030*/  IMAD R4, R21, UR8, RZ ;  /* 0x0000000815047c24 */ /* 0x000fe2000f8e02ff */
[----:B------:R-:W-:Y:S01]  /*2040*/  UIMAD UR39, UR4, -0x9, UR39 ;  /* 0xfffffff7042778a4 */ /* 0x000fe2000f8e0227 */
[----:B------:R-:W-:Y:S01]  /*2050*/  LOP3.LUT R157, R8, R157, R10, 0xfe, !PT ;  /* 0x0000009d089d7212 */ /* 0x000fe200078efe0a */
[----:B------:R-:W-:Y:S01]  /*2060*/  @UP1 ULOP3.LUT UR38, UR38, 0x1, UR4, 0x78, !UPT ;  /* 0x0000000126261892 */ /* 0x000fe2000f8e7804 */
[----:B------:R-:W-:Y:S01]  /*2070*/  LOP3.LUT R6, R13, 0x6, R6, 0xf8, !PT ;  /* 0x000000060d067812 */ /* 0x000fe200078ef806 */
[----:B------:R-:W-:-:S02]  /*2080*/  IMAD R11, R23, UR9, R4 ;  /* 0x00000009170b7c24 */ /* 0x000fc4000f8e0204 */
[----:B------:R-:W-:Y:S01]  /*2090*/  IMAD.IADD R0, R12, 0x1, -R13 ;  /* 0x000000010c007824 */ /* 0x000fe200078e0a0d */
[--C-:B------:R-:W-:Y:S01]  /*20a0*/  SHF.R.S32.HI R7, RZ, 0x1f, R6.reuse ;  /* 0x0000001fff077819 */ /* 0x100fe20000011406 */
[----:B------:R-:W-:Y:S02]  /*20b0*/  IMAD.MOV.U32 R153, RZ, RZ, -0x1 ;  /* 0xffffffffff997424 */ /* 0x000fe400078e00ff */
[----:B------:R-:W-:-:S04]  /*20c0*/  IMAD.WIDE.U32 R4, R23, UR8, R6 ;  /* 0x0000000817047c25 */ /* 0x000fc8000f8e0006 */
[----:B------:R-:W-:Y:S02]  /*20d0*/  IMAD.IADD R11, R5, 0x1, R11 ;  /* 0x00000001050b7824 */ /* 0x000fe400078e020b */
[----:B------:R-:W-:Y:S01]  /*20e0*/  IMAD.MOV.U32 R10, RZ, RZ, R4 ;  /* 0x000000ffff0a7224 */ /* 0x000fe200078e0004 */
[----:B------:R-:W-:Y:S06]  /*20f0*/  @P0 BRA `(.L_x_35) ;  /* 0x0000008400680947 */ /* 0x000fec0003800000 */
[----:B------:R-:W0:Y:S01]  /*2100*/  LDC.64 R4, c[0x0][0x5c8] ;  /* 0x00017200ff047b82 */ /* 0x000e220000000a00 */
[----:B-----5:R-:W-:Y:S01]  /*2110*/  FSETP.NEU.AND P0, PT, R156, RZ, PT ;  /* 0x000000ff9c00720b */ /* 0x020fe20003f0d000 */
[----:B------:R-:W-:Y:S01]  /*2120*/  BSSY B0, `(.L_x_35) ;  /* 0x0000857000007945 */ /* 0x000fe20003800000 */
[----:B------:R-:W-:-:S04]  /*2130*/  ISETP.GT.AND P3, PT, R3, RZ, PT ;  /* 0x000000ff0300720c */ /* 0x000fc80003f64270 */
[----:B------:R-:W-:Y:S01]  /*2140*/  ISETP.GT.AND P1, PT, R0, RZ, P3 ;  /* 0x000000ff0000720c */ /* 0x000fe20001f24270 */
[-C--:B0-----:R-:W-:Y:S02]  /*2150*/  IMAD R12, R9, R4.reuse, RZ ;  /* 0x00000004090c7224 */ /* 0x081fe400078e02ff */
[----:B------:R-:W-:-:S04]  /*2160*/  IMAD.WIDE.U32 R168, R157, R4, R10 ;  /* 0x000000049da87225 */ /* 0x000fc800078e000a */
[----:B------:R-:W-:-:S04]  /*2170*/  IMAD R11, R157, R5, R12 ;  /* 0x000000059d0b7224 */ /* 0x000fc800078e020c */
[----:B------:R-:W-:Y:S01]  /*2180*/  IMAD.IADD R167, R169, 0x1, R11 ;  /* 0x00000001a9a77824 */ /* 0x000fe200078e020b */
[----:B------:R-:W-:Y:S06]  /*2190*/  @!P0 BRA `(.L_x_36) ;  /* 0x0000006000088947 */ /* 0x000fec0003800000 */
[----:B------:R-:W0:Y:S01]  /*21a0*/  LDC.64 R12, c[0x0][0x5b8] ;  /* 0x00016e00ff0c7b82 */ /* 0x000e220000000a00 */
[----:B------:R-:W-:-:S07]  /*21b0*/  ULDC.64 UR4, c[0x0][0x5c0] ;  /* 0x0001700000047ab9 */ /* 0x000fce0000000a00 */
[----:B------:R-:W1:Y:S08]  /*21c0*/  LDC.64 R14, c[0x0][0x5b0] ;  /* 0x00016c00ff0e7b82 */ /* 0x000e700000000a00 */
[----:B------:R-:W2:Y:S01]  /*21d0*/  LDC.64 R10, c[0x0][0x5a8] ;  /* 0x00016a00ff0a7b82 */ /* 0x000ea20000000a00 */
[----:B0-----:R-:W-:-:S04]  /*21e0*/  IMAD R20, R21, R12, RZ ;  /* 0x0000000c15147224 */ /* 0x001fc800078e02ff */
[C---:B------:R-:W-:Y:S02]  /*21f0*/  IMAD R13, R23.reuse, R13, R20 ;  /* 0x0000000d170d7224 */ /* 0x040fe400078e0214 */
[----:B------:R-:W-:-:S04]  /*2200*/  IMAD.WIDE.U32 R20, R23, R12, R6 ;  /* 0x0000000c17147225 */ /* 0x000fc800078e0006 */
[-C--:B-1----:R-:W-:Y:S02]  /*2210*/  IMAD R154, R9, R14.reuse, RZ ;  /* 0x0000000e099a7224 */ /* 0x082fe400078e02ff */
[----:B------:R-:W-:Y:S02]  /*2220*/  IMAD.IADD R159, R21, 0x1, R13 ;  /* 0x00000001159f7824 */ /* 0x000fe400078e020d */
[----:B------:R-:W-:Y:S02]  /*2230*/  IMAD.MOV.U32 R158, RZ, RZ, R20 ;  /* 0x000000ffff9e7224 */ /* 0x000fe400078e0014 */
[C---:B------:R-:W-:Y:S02]  /*2240*/  IMAD R169, R157.reuse, R15, R154 ;  /* 0x0000000f9da97224 */ /* 0x040fe400078e029a */
[----:B------:R-:W-:-:S04]  /*2250*/  IMAD.WIDE.U32 R160, R157, R14, R158 ;  /* 0x0000000e9da07225 */ /* 0x000fc800078e009e */
[----:B------:R-:W-:Y:S01]  /*2260*/  IMAD.IADD R154, R161, 0x1, R169 ;  /* 0x00000001a19a7824 */ /* 0x000fe200078e02a9 */
[----:B--2---:R-:W-:-:S04]  /*2270*/  LEA R162, P0, R160, R10, 0x1 ;  /* 0x0000000aa0a27211 */ /* 0x004fc800078008ff */
[----:B------:R-:W-:-:S05]  /*2280*/  LEA.HI.X R163, R160, R11, R154, 0x1, P0 ;  /* 0x0000000ba0a37211 */ /* 0x000fca00000f0c9a */
[----:B------:R-:W2:Y:S01]  /*2290*/  @P1 LDG.E.LTC128B.U16 R154, desc[UR36][R162.64] ;  /* 0x00000024a29a1981 */ /* 0x000ea2000c1e1520 */
[----:B------:R-:W-:Y:S01]  /*22a0*/  IMAD.WIDE.U32 R164, R157, R14, R6 ;  /* 0x0000000e9da47225 */ /* 0x000fe200078e0006 */
[----:B------:R-:W-:Y:S01]  /*22b0*/  ISETP.GT.AND P2, PT, R0, 0x1, P3 ;  /* 0x000000010000780c */ /* 0x000fe20001f44270 */
[----:B------:R-:W-:Y:S01]  /*22c0*/  BSSY B1, `(.L_x_37) ;  /* 0x0000012000017945 */ /* 0x000fe20003800000 */
[----:B------:R-:W-:Y:S01]  /*22d0*/  LEA R160, P0, R168, UR4, 0x1 ;  /* 0x00000004a8a07c11 */ /* 0x000fe2000f8008ff */
[----:B------:R-:W-:Y:S02]  /*22e0*/  IMAD.IADD R165, R169, 0x1, R165 ;  /* 0x00000001a9a57824 */ /* 0x000fe400078e02a5 */
[----:B------:R-:W-:-:S04]  /*22f0*/  IMAD.WIDE.U32 R164, R23, R12, R164 ;  /* 0x0000000c17a47225 */ /* 0x000fc800078e00a4 */
[----:B--2---:R-:W-:-:S05]  /*2300*/  HADD2.F32 R161, -RZ, R154.H0_H0 ;  /* 0x2000009affa17230 */ /* 0x004fca0000004100 */
[----:B------:R-:W-:-:S04]  /*2310*/  FMUL R161, R161, R156 ;  /* 0x0000009ca1a17220 */ /* 0x000fc80000400000 */
[----:B------:R-:W-:Y:S01]  /*2320*/  FFMA R161, R88, R155, R161 ;  /* 0x0000009b58a17223 */ /* 0x000fe200000000a1 */
[----:B------:R-:W-:-:S04]  /*2330*/  IMAD.IADD R88, R13, 0x1, R165 ;  /* 0x000000010d587824 */ /* 0x000fc800078e02a5 */
[----:B------:R-:W-:Y:S02]  /*2340*/  F2FP.F16.F32.PACK_AB R163, RZ, R161 ;  /* 0x000000a1ffa3723e */ /* 0x000fe400000000ff */
[----:B------:R-:W-:Y:S02]  /*2350*/  LEA.HI.X R161, R168, UR5, R167, 0x1, P0 ;  /* 0x00000005a8a17c11 */ /* 0x000fe400080f0ca7 */
[----:B------:R-:W-:Y:S02]  /*2360*/  PRMT R165, R163, 0x7610, R165 ;  /* 0x00007610a3a57816 */ /* 0x000fe400000000a5 */
[----:B------:R-:W-:-:S03]  /*2370*/  LEA R162, P0, R164, R10, 0x1 ;  /* 0x0000000aa4a27211 */ /* 0x000fc600078008ff */
[----:B------:R0:W-:Y:S01]  /*2380*/  @P1 STG.E.U16 desc[UR36][R160.64], R165 ;  /* 0x000000a5a0001986 */ /* 0x0001e2000c101524 */
[----:B------:R-:W-:Y:S02]  /*2390*/  LEA.HI.X R163, R164, R11, R88, 0x1, P0 ;  /* 0x0000000ba4a37211 */ /* 0x000fe400000f0c58 */
[C---:B------:R-:W-:Y:S02]  /*23a0*/  SHF.L.U32 R164, R14.reuse, 0x3, RZ ;  /* 0x000000030ea47819 */ /* 0x040fe400000006ff */
[----:B0-----:R-:W-:Y:S01]  /*23b0*/  SHF.L.U64.HI R165, R14, 0x3, R15 ;  /* 0x000000030ea57819 */ /* 0x001fe2000001020f */
[----:B------:R-:W-:Y:S06]  /*23c0*/  @!P2 BRA `(.L_x_38) ;  /* 0x000000000004a947 */ /* 0x000fec0003800000 */
[----:B------:R0:W5:Y:S02]  /*23d0*/  LDG.E.LTC128B.U16 R154, desc[UR36][R162.64+0x2] ;  /* 0x00000224a29a7981 */ /* 0x000164000c1e1520 */
.L_x_38:
[----:B------:R-:W-:Y:S05]  /*23e0*/  BSYNC B1 ;  /* 0x0000000000017941 */ /* 0x000fea0003800000 */
.L_x_37:
[----:B-----5:R-:W-:Y:S01]  /*23f0*/  HADD2.F32 R167, -RZ, R154.H0_H0 ;  /* 0x2000009affa77230 */ /* 0x020fe20000004100 */
[----:B------:R-:W-:Y:S01]  /*2400*/  ISETP.GT.AND P0, PT, R3, 0x8, PT ;  /* 0x000000080300780c */ /* 0x000fe20003f04270 */
[----:B------:R-:W-:-:S04]  /*2410*/  IMAD.WIDE.U32 R172, R157, R14, R164 ;  /* 0x0000000e9dac7225 */ /* 0x000fc800078e00a4 */
[----:B------:R-:W-:Y:S01]  /*2420*/  FMUL R88, R167, R156 ;  /* 0x0000009ca7587220 */ /* 0x000fe20000400000 */
[----:B------:R-:W-:Y:S01]  /*2430*/  IMAD.IADD R171, R169, 0x1, R173 ;  /* 0x00000001a9ab7824 */ /* 0x000fe200078e02ad */
[----:B------:R-:W-:Y:S02]  /*2440*/  IADD3 R167, P4, R20, R172, RZ ;  /* 0x000000ac14a77210 */ /* 0x000fe40007f9e0ff */
[----:B------:R-:W-:Y:S01]  /*2450*/  FFMA R89, R89, R155, R88 ;  /* 0x0000009b59597223 */ /* 0x000fe20000000058 */
[----:B------:R-:W-:Y:S02]  /*2460*/  ISETP.GT.AND P1, PT, R0, RZ, P0 ;  /* 0x000000ff0000720c */ /* 0x000fe40000724270 */
[----:B------:R-:W-:Y:S01]  /*2470*/  IMAD.X R168, R171, 0x1, R159, P4 ;  /* 0x00000001aba87824 */ /* 0x000fe200020e069f */
[----:B------:R-:W-:Y:S02]  /*2480*/  LEA R88, P4, R167, R10, 0x1 ;  /* 0x0000000aa7587211 */ /* 0x000fe400078808ff */
[----:B------:R-:W-:-:S02]  /*2490*/  F2FP.F16.F32.PACK_AB R169, RZ, R89 ;  /* 0x00000059ffa9723e */ /* 0x000fc400000000ff */
[--C-:B------:R-:W-:Y:S02]  /*24a0*/  LEA.HI.X R89, R167, R11, R168.reuse, 0x1, P4 ;  /* 0x0000000ba7597211 */ /* 0x100fe400020f0ca8 */
[----:B------:R-:W-:-:S05]  /*24b0*/  PRMT R168, R169, 0x7610, R168 ;  /* 0x00007610a9a87816 */ /* 0x000fca00000000a8 */
[----:B------:R1:W-:Y:S04]  /*24c0*/  @P2 STG.E.U16 desc[UR36][R160.64+0x2], R168 ;  /* 0x000002a8a0002986 */ /* 0x0003e8000c101524 */
[----:B------:R2:W3:Y:S01]  /*24d0*/  @P1 LDG.E.LTC128B.U16 R154, desc[UR36][R88.64] ;  /* 0x00000024589a1981 */ /* 0x0004e2000c1e1520 */
[----:B------:R-:W-:Y:S01]  /*24e0*/  IMAD.SHL.U32 R167, R4, 0x10, RZ ;  /* 0x0000001004a77824 */ /* 0x000fe200078e00ff */
[----:B------:R-:W-:Y:S01]  /*24f0*/  IADD3 R172, P2, R6, R172, RZ ;  /* 0x000000ac06ac7210 */ /* 0x000fe20007f5e0ff */
[----:B------:R-:W-:Y:S03]  /*2500*/  BSSY B1, `(.L_x_39) ;  /* 0x0000011000017945 */ /* 0x000fe60003800000 */
[----:B------:R-:W-:Y:S01]  /*2510*/  IADD3 R170, P4, R167, R160, RZ ;  /* 0x000000a0a7aa7210 */ /* 0x000fe20007f9e0ff */
[----:B------:R-:W-:Y:S01]  /*2520*/  IMAD.X R173, R7, 0x1, R171, P2 ;  /* 0x0000000107ad7824 */ /* 0x000fe200010e06ab */
[----:B------:R-:W-:Y:S01]  /*2530*/  ISETP.GT.AND P2, PT, R0, 0x1, P0 ;  /* 0x000000010000780c */ /* 0x000fe20000744270 */
[----:B------:R-:W-:-:S04]  /*2540*/  IMAD.WIDE.U32 R172, R23, R12, R172 ;  /* 0x0000000c17ac7225 */ /* 0x000fc800078e00ac */
[----:B-1----:R-:W-:Y:S01]  /*2550*/  IMAD.IADD R168, R13, 0x1, R173 ;  /* 0x000000010da87824 */ /* 0x002fe200078e02ad */
[----:B--2---:R-:W-:-:S04]  /*2560*/  LEA R88, P5, R172, R10, 0x1 ;  /* 0x0000000aac587211 */ /* 0x004fc800078a08ff */
[----:B------:R-:W-:Y:S01]  /*2570*/  LEA.HI.X R89, R172, R11, R168, 0x1, P5 ;  /* 0x0000000bac597211 */ /* 0x000fe200028f0ca8 */
[----:B---3--:R-:W-:-:S05]  /*2580*/  HADD2.F32 R169, -RZ, R154.H0_H0 ;  /* 0x2000009affa97230 */ /* 0x008fca0000004100 */
[----:B------:R-:W-:-:S04]  /*2590*/  FMUL R169, R169, R156 ;  /* 0x0000009ca9a97220 */ /* 0x000fc80000400000 */
[----:B------:R-:W-:Y:S01]  /*25a0*/  FFMA R90, R90, R155, R169 ;  /* 0x0000009b5a5a7223 */ /* 0x000fe200000000a9 */
[----:B------:R-:W-:-:S04]  /*25b0*/  SHF.L.U64.HI R169, R4, 0x4, R5 ;  /* 0x0000000404a97819 */ /* 0x000fc80000010205 */
[----:B------:R-:W-:Y:S01]  /*25c0*/  F2FP.F16.F32.PACK_AB R90, RZ, R90 ;  /* 0x0000005aff5a723e */ /* 0x000fe200000000ff */
[----:B------:R-:W-:-:S05]  /*25d0*/  IMAD.X R171, R169, 0x1, R161, P4 ;  /* 0x00000001a9ab7824 */ /* 0x000fca00020e06a1 */
[----:B------:R1:W-:Y:S01]  /*25e0*/  @P1 STG.E.U16 desc[UR36][R170.64], R90 ;  /* 0x0000005aaa001986 */ /* 0x0003e2000c101524 */
[----:B------:R-:W-:Y:S05]  /*25f0*/  @!P2 BRA `(.L_x_40) ;  /* 0x000000000004a947 */ /* 0x000fea0003800000 */
[----:B------:R2:W5:Y:S02]  /*2600*/  LDG.E.LTC128B.U16 R154, desc[UR36][R88.64+0x2] ;  /* 0x00000224589a7981 */ /* 0x000564000c1e1520 */
.L_x_40:
[----:B------:R-:W-:Y:S05]  /*2610*/  BSYNC B1 ;  /* 0x0000000000017941 */ /* 0x000fea0003800000 */
.L_x_39:
[----:B-----5:R-:W-:Y:S01]  /*2620*/  HADD2.F32 R173, -RZ, R154.H0_H0 ;  /* 0x2000009affad7230 */ /* 0x020fe20000004100 */
[----:B------:R-:W-:Y:S01]  /*2630*/  ISETP.GT.AND P1, PT, R0, 0x8, P3 ;  /* 0x000000080000780c */ /* 0x000fe20001f24270 */
[----:B------:R-:W-:Y:S03]  /*2640*/  BSSY B1, `(.L_x_41) ;  /* 0x000000a000017945 */ /* 0x000fe60003800000 */
[----:B-1----:R-:W-:-:S04]  /*2650*/  FMUL R90, R173, R156 ;  /* 0x0000009cad5a7220 */ /* 0x002fc80000400000 */
[----:B------:R-:W-:Y:S01]  /*2660*/  FFMA R90, R91, R155, R90 ;  /* 0x0000009b5b5a7223 */ /* 0x000fe2000000005a */
[----:B------:R-:W-:-:S04]  /*2670*/  @P2 IMAD.MOV.U32 R91, RZ, RZ, R171 ;  /* 0x000000ffff5b2224 */ /* 0x000fc800078e00ab */
[----:B------:R-:W-:-:S04]  /*2680*/  F2FP.F16.F32.PACK_AB R90, RZ, R90 ;  /* 0x0000005aff5a723e */ /* 0x000fc800000000ff */
[----:B------:R-:W-:Y:S01]  /*2690*/  PRMT R168, R90, 0x7610, R168 ;  /* 0x000076105aa87816 */ /* 0x000fe200000000a8 */
[----:B------:R-:W-:-:S05]  /*26a0*/  @P2 IMAD.MOV.U32 R90, RZ, RZ, R170 ;  /* 0x000000ffff5a2224 */ /* 0x000fca00078e00aa */
[----:B------:R1:W-:Y:S01]  /*26b0*/  @P2 STG.E.U16 desc[UR36][R90.64+0x2], R168 ;  /* 0x000002a85a002986 */ /* 0x0003e2000c101524 */
[----:B------:R-:W-:Y:S05]  /*26c0*/  @!P1 BRA `(.L_x_42) ;  /* 0x0000000000049947 */ /* 0x000fea0003800000 */
[----:B------:R3:W5:Y:S02]  /*26d0*/  LDG.E.LTC128B.U16 R154, desc[UR36][R162.64+0x10] ;  /* 0x00001024a29a7981 */ /* 0x000764000c1e1520 */
.L_x_42:
[----:B------:R-:W-:Y:S05]  /*26e0*/  BSYNC B1 ;  /* 0x0000000000017941 */ /* 0x000fea0003800000 */
.L_x_41:
[----:B-1---5:R-:W-:Y:S01]  /*26f0*/  HADD2.F32 R91, -RZ, R154.H0_H0 ;  /* 0x2000009aff5b7230 */ /* 0x022fe20000004100 */
[----:B------:R-:W-:Y:S01]  /*2700*/  ISETP.GT.AND P2, PT, R0, 0x9, P3 ;  /* 0x000000090000780c */ /* 0x000fe20001f44270 */
[----:B------:R-:W-:Y:S01]  /*2710*/  @P1 IMAD.MOV.U32 R90, RZ, RZ, R160 ;  /* 0x000000ffff5a1224 */ /* 0x000fe200078e00a0 */
[----:B------:R-:W-:Y:S02]  /*2720*/  BSSY B1, `(.L_x_43) ;  /* 0x0000009000017945 */ /* 0x000fe40003800000 */
[----:B------:R-:W-:-:S04]  /*2730*/  FMUL R91, R91, R156 ;  /* 0x0000009c5b5b7220 */ /* 0x000fc80000400000 */
[----:B------:R-:W-:-:S05]  /*2740*/  FFMA R91, R92, R155, R91 ;  /* 0x0000009b5c5b7223 */ /* 0x000fca000000005b */
[----:B------:R-:W-:-:S04]  /*2750*/  F2FP.F16.F32.PACK_AB R91, RZ, R91 ;  /* 0x0000005bff5b723e */ /* 0x000fc800000000ff */
[----:B------:R-:W-:Y:S01]  /*2760*/  PRMT R92, R91, 0x7610, R92 ;  /* 0x000076105b5c7816 */ /* 0x000fe2000000005c */
[----:B------:R-:W-:-:S05]  /*2770*/  @P1 IMAD.MOV.U32 R91, RZ, RZ, R161 ;  /* 0x000000ffff5b1224 */ /* 0x000fca00078e00a1 */
[----:B------:R1:W-:Y:S01]  /*2780*/  @P1 STG.E.U16 desc[UR36][R90.64+0x10], R92 ;  /* 0x0000105c5a001986 */ /* 0x0003e2000c101524 */
[----:B------:R-:W-:Y:S05]  /*2790*/  @!P2 BRA `(.L_x_44) ;  /* 0x000000000004a947 */ /* 0x000fea0003800000 */
[----:B------:R4:W5:Y:S02]  /*27a0*/  LDG.E.LTC128B.U16 R154, desc[UR36][R162.64+0x12] ;  /* 0x00001224a29a7981 */ /* 0x000964000c1e1520 */
.L_x_44:
[----:B------:R-:W-:Y:S05]  /*27b0*/  BSYNC B1 ;  /* 0x0000000000017941 */ /* 0x000fea0003800000 */
.L_x_43:
[----:B-1---5:R-:W-:Y:S01]  /*27c0*/  HADD2.F32 R91, -RZ, R154.H0_H0 ;  /* 0x2000009aff5b7230 */ /* 0x022fe20000004100 */
[----:B------:R-:W-:Y:S01]  /*27d0*/  ISETP.GT.AND P1, PT, R0, 0x8, P0 ;  /* 0x000000080000780c */ /* 0x000fe20000724270 */
[----:B------:R-:W-:Y:S03]  /*27e0*/  BSSY B1, `(.L_x_45) ;  /* 0x000000a000017945 */ /* 0x000fe60003800000 */
[----:B------:R-:W-:Y:S01]  /*27f0*/  FMUL R90, R91, R156 ;  /* 0x0000009c5b5a7220 */ /* 0x000fe20000400000 */
[----:B------:R-:W-:-:S03]  /*2800*/  @P2 IMAD.MOV.U32 R91, RZ, RZ, R161 ;  /* 0x000000ffff5b2224 */ /* 0x000fc600078e00a1 */
[----:B------:R-:W-:-:S05]  /*2810*/  FFMA R90, R93, R155, R90 ;  /* 0x0000009b5d5a7223 */ /* 0x000fca000000005a */
[----:B------:R-:W-:-:S04]  /*2820*/  F2FP.F16.F32.PACK_AB R90, RZ, R90 ;  /* 0x0000005aff5a723e */ /* 0x000fc800000000ff */
[----:B------:R-:W-:Y:S02]  /*2830*/  PRMT R92, R90, 0x7610, R92 ;  /* 0x000076105a5c7816 */ /* 0x000fe4000000005c */
[----:B------:R-:W-:-:S05]  /*2840*/  @P2 MOV R90, R160 ;  /* 0x000000a0005a2202 */ /* 0x000fca0000000f00 */
[----:B------:R1:W-:Y:S01]  /*2850*/  @P2 STG.E.U16 desc[UR36][R90.64+0x12], R92 ;  /* 0x0000125c5a002986 */ /* 0x0003e2000c101524 */
[----:B------:R-:W-:Y:S05]  /*2860*/  @!P1 BRA `(.L_x_46) ;  /* 0x0000000000049947 */ /* 0x000fea0003800000 */
[----:B------:R0:W5:Y:S02]  /*2870*/  LDG.E.LTC128B.U16 R154, desc[UR36][R88.64+0x10] ;  /* 0x00001024589a7981 */ /* 0x000164000c1e1520 */
.L_x_46:
[----:B------:R-:W-:Y:S05]  /*2880*/  BSYNC B1 ;  /* 0x0000000000017941 */ /* 0x000fea0003800000 */
.L_x_45:
        /* <DEDUP_REMOVED lines=12> */
.L_x_48:
[----:B------:R-:W-:Y:S05]  /*2950*/  BSYNC B1 ;  /* 0x0000000000017941 */ /* 0x000fea0003800000 */
.L_x_47:
[----:B-1---5:R-:W-:Y:S01]  /*2960*/  HADD2.F32 R91, -RZ, R154.H0_H0 ;  /* 0x2000009aff5b7230 */ /* 0x022fe20000004100 */
[----:B------:R-:W-:Y:S01]  /*2970*/  ISETP.GT.AND P1, PT, R0, 0x10, P3 ;  /* 0x000000100000780c */ /* 0x000fe20001f24270 */
[----:B------:R-:W-:Y:S03]  /*2980*/  BSSY B1, `(.L_x_49) ;  /* 0x000000a000017945 */ /* 0x000fe60003800000 */
[----:B------:R-:W-:Y:S01]  /*2990*/  FMUL R90, R91, R156 ;  /* 0x0000009c5b5a7220 */ /* 0x000fe20000400000 */
[----:B------:R-:W-:-:S03]  /*29a0*/  @P2 IMAD.MOV.U32 R91, RZ, RZ, R171 ;  /* 0x000000ffff5b2224 */ /* 0x000fc600078e00ab */
[----:B------:R-:W-:-:S05]  /*29b0*/  FFMA R90, R95, R155, R90 ;  /* 0x0000009b5f5a7223 */ /* 0x000fca000000005a */
[----:B------:R-:W-:-:S04]  /*29c0*/  F2FP.F16.F32.PACK_AB R90, RZ, R90 ;  /* 0x0000005aff5a723e */ /* 0x000fc800000000ff */
[----:B------:R-:W-:Y:S01]  /*29d0*/  PRMT R92, R90, 0x7610, R92 ;  /* 0x000076105a5c7816 */ /* 0x000fe2000000005c */
[----:B------:R-:W-:-:S05]  /*29e0*/  @P2 IMAD.MOV.U32 R90, RZ, RZ, R170 ;  /* 0x000000ffff5a2224 */ /* 0x000fca00078e00aa */
[----:B------:R1:W-:Y:S01]  /*29f0*/  @P2 STG.E.U16 desc[UR36][R90.64+0x12], R92 ;  /* 0x0000125c5a002986 */ /* 0x0003e2000c101524 */
[----:B------:R-:W-:Y:S05]  /*2a00*/  @!P1 BRA `(.L_x_50) ;  /* 0x0000000000049947 */ /* 0x000fea0003800000 */
[----:B------:R0:W5:Y:S02]  /*2a10*/  LDG.E.LTC128B.U16 R154, desc[UR36][R162.64+0x20] ;  /* 0x00002024a29a7981 */ /* 0x000164000c1e1520 */
.L_x_50:
[----:B------:R-:W-:Y:S05]  /*2a20*/  BSYNC B1 ;  /* 0x0000000000017941 */ /* 0x000fea0003800000 */
.L_x_49:
        /* <DEDUP_REMOVED lines=12> */
.L_x_52:
[----:B------:R-:W-:Y:S05]  /*2af0*/  BSYNC B1 ;  /* 0x0000000000017941 */ /* 0x000fea0003800000 */
.L_x_51:
        /* <DEDUP_REMOVED lines=12> */
.L_x_54:
[----:B------:R-:W-:Y:S05]  /*2bc0*/  BSYNC B1 ;  /* 0x0000000000017941 */ /* 0x000fea0003800000 */
.L_x_53:
[----:B-1---5:R-:W-:Y:S01]  /*2bd0*/  HADD2.F32 R91, -RZ, R154.H0_H0 ;  /* 0x2000009aff5b7230 */ /* 0x022fe20000004100 */
[----:B------:R-:W-:Y:S01]  /*2be0*/  ISETP.GT.AND P2, PT, R0, 0x11, P0 ;  /* 0x000000110000780c */ /* 0x000fe20000744270 */
[----:B------:R-:W-:Y:S01]  /*2bf0*/  @P1 IMAD.MOV.U32 R90, RZ, RZ, R170 ;  /* 0x000000ffff5a1224 */ /* 0x000fe200078e00aa */
[----:B------:R-:W-:Y:S02]  /*2c00*/  BSSY B1, `(.L_x_55) ;  /* 0x0000009000017945 */ /* 0x000fe40003800000 */
[----:B------:R-:W-:-:S04]  /*2c10*/  FMUL R91, R91, R156 ;  /* 0x0000009c5b5b7220 */ /* 0x000fc80000400000 */
[----:B------:R-:W-:-:S05]  /*2c20*/  FFMA R91, R98, R155, R91 ;  /* 0x0000009b625b7223 */ /* 0x000fca000000005b */
[----:B------:R-:W-:-:S04]  /*2c30*/  F2FP.F16.F32.PACK_AB R91, RZ, R91 ;  /* 0x0000005bff5b723e */ /* 0x000fc800000000ff */
[----:B------:R-:W-:Y:S02]  /*2c40*/  PRMT R92, R91, 0x7610, R92 ;  /* 0x000076105b5c7816 */ /* 0x000fe4000000005c */
[----:B------:R-:W-:-:S05]  /*2c50*/  @P1 MOV R91, R171 ;  /* 0x000000ab005b1202 */ /* 0x000fca0000000f00 */
[----:B------:R1:W-:Y:S01]  /*2c60*/  @P1 STG.E.U16 desc[UR36][R90.64+0x20], R92 ;  /* 0x0000205c5a001986 */ /* 0x0003e2000c101524 */
[----:B------:R-:W-:Y:S05]  /*2c70*/  @!P2 BRA `(.L_x_56) ;  /* 0x000000000004a947 */ /* 0x000fea0003800000 */
[----:B------:R0:W5:Y:S02]  /*2c80*/  LDG.E.LTC128B.U16 R154, desc[UR36][R88.64+0x22] ;  /* 0x00002224589a7981 */ /* 0x000164000c1e1520 */
.L_x_56:
[----:B------:R-:W-:Y:S05]  /*2c90*/  BSYNC B1 ;  /* 0x0000000000017941 */ /* 0x000fea0003800000 */
.L_x_55:
        /* <DEDUP_REMOVED lines=12> */
.L_x_58:
[----:B------:R-:W-:Y:S05]  /*2d60*/  BSYNC B1 ;  /* 0x0000000000017941 */ /* 0x000fea0003800000 */
.L_x_57:
        /* <DEDUP_REMOVED lines=12> */
.L_x_60:
[----:B------:R-:W-:Y:S05]  /*2e30*/  BSYNC B1 ;  /* 0x0000000000017941 */ /* 0x000fea0003800000 */
.L_x_59:
        /* <DEDUP_REMOVED lines=12> */
.L_x_62:
[----:B------:R-:W-:Y:S05]  /*2f00*/  BSYNC B1 ;  /* 0x0000000000017941 */ /* 0x000fea0003800000 */
.L_x_61:
        /* <DEDUP_REMOVED lines=12> */
.L_x_64:
[----:B------:R-:W-:Y:S05]  /*2fd0*/  BSYNC B1 ;  /* 0x0000000000017941 */ /* 0x000fea0003800000 */
.L_x_63:
        /* <DEDUP_REMOVED lines=12> */
.L_x_66:
[----:B------:R-:W-:Y:S05]  /*30a0*/  BSYNC B1 ;  /* 0x0000000000017941 */ /* 0x000fea0003800000 */
.L_x_65:
[----:B-1---5:R-:W-:Y:S01]  /*30b0*/  HADD2.F32 R91, -RZ, R154.H0_H0 ;  /* 0x2000009aff5b7230 */ /* 0x022fe20000004100 */
[----:B------:R-:W-:Y:S01]  /*30c0*/  @P1 MOV R90, R160 ;  /* 0x000000a0005a1202 */ /* 0x000fe20000000f00 */
[----:B------:R-:W-:Y:S01]  /*30d0*/  BSSY B1, `(.L_x_67) ;  /* 0x000000a000017945 */ /* 0x000fe20003800000 */
[----:B------:R-:W-:Y:S02]  /*30e0*/  ISETP.GT.AND P2, PT, R0, 0x21, P3 ;  /* 0x000000210000780c */ /* 0x000fe40001f44270 */
        /* <DEDUP_REMOVED lines=8> */
.L_x_68:
[----:B------:R-:W-:Y:S05]  /*3170*/  BSYNC B1 ;  /* 0x0000000000017941 */ /* 0x000fea0003800000 */
.L_x_67:
        /* <DEDUP_REMOVED lines=12> */
.L_x_70:
[----:B------:R-:W-:Y:S05]  /*3240*/  BSYNC B1 ;  /* 0x0000000000017941 */ /* 0x000fea0003800000 */
.L_x_69:
        /* <DEDUP_REMOVED lines=12> */
.L_x_72:
[----:B------:R-:W-:Y:S05]  /*3310*/  BSYNC B1 ;  /* 0x0000000000017941 */ /* 0x000fea0003800000 */
.L_x_71:
        /* <DEDUP_REMOVED lines=12> */
.L_x_74:
[----:B------:R-:W-:Y:S05]  /*33e0*/  BSYNC B1 ;  /* 0x0000000000017941 */ /* 0x000fea0003800000 */
.L_x_73:
        /* <DEDUP_REMOVED lines=12> */
.L_x_76:
[----:B------:R-:W-:Y:S05]  /*34b0*/  BSYNC B1 ;  /* 0x0000000000017941 */ /* 0x000fea0003800000 */
.L_x_75:
[----:B-1---5:R-:W-:Y:S01]  /*34c0*/  HADD2.F32 R91, -RZ, R154.H0_H0 ;  /* 0x2000009aff5b7230 */ /* 0x022fe20000004100 */
[----:B------:R-:W-:Y:S01]  /*34d0*/  ISETP.GT.AND P1, PT, R0, 0x28, P0 ;  /* 0x000000280000780c */ /* 0x000fe20000724270 */
[----:B------:R-:W-:Y:S03]  /*34e0*/  BSSY B1, `(.L_x_77) ;  /* 0x000000a000017945 */ /* 0x000fe60003800000 */
[----:B------:R-:W-:Y:S01]  /*34f0*/  FMUL R90, R91, R156 ;  /* 0x0000009c5b5a7220 */ /* 0x000fe20000400000 */
[----:B------:R-:W-:-:S03]  /*3500*/  @P2 MOV R91, R161 ;  /* 0x000000a1005b2202 */ /* 0x000fc60000000f00 */
[----:B------:R-:W-:-:S05]  /*3510*/  FFMA R90, R109, R155, R90 ;  /* 0x0000009b6d5a7223 */ /* 0x000fca000000005a */
[----:B------:R-:W-:-:S04]  /*3520*/  F2FP.F16.F32.PACK_AB R90, RZ, R90 ;  /* 0x0000005aff5a723e */ /* 0x000fc800000000ff */
[----:B------:R-:W-:Y:S01]  /*3530*/  PRMT R92, R90, 0x7610, R92 ;  /* 0x000076105a5c7816 */ /* 0x000fe2000000005c */
[----:B------:R-:W-:-:S05]  /*3540*/  @P2 IMAD.MOV.U32 R90, RZ, RZ, R160 ;  /* 0x000000ffff5a2224 */ /* 0x000fca00078e00a0 */
[----:B------:R1:W-:Y:S01]  /*3550*/  @P2 STG.E.U16 desc[UR36][R90.64+0x52], R92 ;  /* 0x0000525c5a002986 */ /* 0x0003e2000c101524 */
[----:B------:R-:W-:Y:S05]  /*3560*/  @!P1 BRA `(.L_x_78) ;  /* 0x0000000000049947 */ /* 0x000fea0003800000 */
[----:B------:R0:W5:Y:S02]  /*3570*/  LDG.E.LTC128B.U16 R154, desc[UR36][R88.64+0x50] ;  /* 0x00005024589a7981 */ /* 0x000164000c1e1520 */
.L_x_78:
[----:B------:R-:W-:Y:S05]  /*3580*/  BSYNC B1 ;  /* 0x0000000000017941 */ /* 0x000fea0003800000 */
.L_x_77:
        /* <DEDUP_REMOVED lines=12> */
.L_x_80:
[----:B------:R-:W-:Y:S05]  /*3650*/  BSYNC B1 ;  /* 0x0000000000017941 */ /* 0x000fea0003800000 */
.L_x_79:
        /* <DEDUP_REMOVED lines=12> */
.L_x_82:
[----:B------:R-:W-:Y:S05]  /*3720*/  BSYNC B1 ;  /* 0x0000000000017941 */ /* 0x000fea0003800000 */
.L_x_81:
        /* <DEDUP_REMOVED lines=12> */
.L_x_84:
[----:B------:R-:W-:Y:S05]  /*37f0*/  BSYNC B1 ;  /* 0x0000000000017941 */ /* 0x000fea0003800000 */
.L_x_83:
        /* <DEDUP_REMOVED lines=12> */
.L_x_86:
[----:B------:R-:W-:Y:S05]  /*38c0*/  BSYNC B1 ;  /* 0x0000000000017941 */ /* 0x000fea0003800000 */
.L_x_85:
        /* <DEDUP_REMOVED lines=12> */
.L_x_88:
[----:B------:R-:W-:Y:S05]  /*3990*/  BSYNC B1 ;  /* 0x0000000000017941 */ /* 0x000fea0003800000 */
.L_x_87:
        /* <DEDUP_REMOVED lines=12> */
.L_x_90:
[----:B------:R-:W-:Y:S05]  /*3a60*/  BSYNC B1 ;  /* 0x0000000000017941 */ /* 0x000fea0003800000 */
.L_x_89:
        /* <DEDUP_REMOVED lines=12> */
.L_x_92:
[----:B------:R-:W-:Y:S05]  /*3b30*/  BSYNC B1 ;  /* 0x0000000000017941 */ /* 0x000fea0003800000 */
.L_x_91:
        /* <DEDUP_REMOVED lines=12> */
.L_x_94:
[----:B------:R-:W-:Y:S05]  /*3c00*/  BSYNC B1 ;  /* 0x0000000000017941 */ /* 0x000fea0003800000 */
.L_x_93:
        /* <DEDUP_REMOVED lines=12> */
.L_x_96:
[----:B------:R-:W-:Y:S05]  /*3cd0*/  BSYNC B1 ;  /* 0x0000000000017941 */ /* 0x000fea0003800000 */
.L_x_95:
        /* <DEDUP_REMOVED lines=12> */
.L_x_98:
[----:B------:R-:W-:Y:S05]  /*3da0*/  BSYNC B1 ;  /* 0x0000000000017941 */ /* 0x000fea0003800000 */
.L_x_97:
        /* <DEDUP_REMOVED lines=12> */
.L_x_100:
[----:B------:R-:W-:Y:S05]  /*3e70*/  BSYNC B1 ;  /* 0x0000000000017941 */ /* 0x000fea0003800000 */
.L_x_99:
        /* <DEDUP_REMOVED lines=12> */
.L_x_102:
[----:B------:R-:W-:Y:S05]  /*3f40*/  BSYNC B1 ;  /* 0x0000000000017941 */ /* 0x000fea0003800000 */
.L_x_101:
        /* <DEDUP_REMOVED lines=12> */
.L_x_104:
[----:B------:R-:W-:Y:S05]  /*4010*/  BSYNC B1 ;  /* 0x0000000000017941 */ /* 0x000fea0003800000 */
.L_x_103:
        /* <DEDUP_REMOVED lines=12> */
.L_x_106:
[----:B------:R-:W-:Y:S05]  /*40e0*/  BSYNC B1 ;  /* 0x0000000000017941 */ /* 0x000fea0003800000 */
.L_x_105:
        /* <DEDUP_REMOVED lines=12> */
.L_x_108:
[----:B------:R-:W-:Y:S05]  /*41b0*/  BSYNC B1 ;  /* 0x0000000000017941 */ /* 0x000fea0003800000 */
.L_x_107:
        /* <DEDUP_REMOVED lines=12> */
.L_x_110:
[----:B------:R-:W-:Y:S05]  /*4280*/  BSYNC B1 ;  /* 0x0000000000017941 */ /* 0x000fea0003800000 */
.L_x_109:
        /* <DEDUP_REMOVED lines=12> */
.L_x_112:
[----:B------:R-:W-:Y:S05]  /*4350*/  BSYNC B1 ;  /* 0x0000000000017941 */ /* 0x000fea0003800000 */
.L_x_111:
        /* <DEDUP_REMOVED lines=12> */
.L_x_114:
[----:B------:R-:W-:Y:S05]  /*4420*/  BSYNC B1 ;  /* 0x0000000000017941 */ /* 0x000fea0003800000 */
.L_x_113:
        /* <DEDUP_REMOVED lines=12> */
.L_x_116:
[----:B------:R-:W-:Y:S05]  /*44f0*/  BSYNC B1 ;  /* 0x0000000000017941 */ /* 0x000fea0003800000 */
.L_x_115:
        /* <DEDUP_REMOVED lines=12> */
.L_x_118:
[----:B------:R-:W-:Y:S05]  /*45c0*/  BSYNC B1 ;  /* 0x0000000000017941 */ /* 0x000fea0003800000 */
.L_x_117:
        /* <DEDUP_REMOVED lines=12> */
.L_x_120:
[----:B------:R-:W-:Y:S05]  /*4690*/  BSYNC B1 ;  /* 0x0000000000017941 */ /* 0x000fea0003800000 */
.L_x_119:
        /* <DEDUP_REMOVED lines=12> */
.L_x_122:
[----:B------:R-:W-:Y:S05]  /*4760*/  BSYNC B1 ;  /* 0x0000000000017941 */ /* 0x000fea0003800000 */
.L_x_121:
        /* <DEDUP_REMOVED lines=12> */
.L_x_124:
[----:B------:R-:W-:Y:S05]  /*4830*/  BSYNC B1 ;  /* 0x0000000000017941 */ /* 0x000fea0003800000 */
.L_x_123:
        /* <DEDUP_REMOVED lines=12> */
.L_x_126:
[----:B------:R-:W-:Y:S05]  /*4900*/  BSYNC B1 ;  /* 0x0000000000017941 */ /* 0x000fea0003800000 */
.L_x_125:
        /* <DEDUP_REMOVED lines=12> */
.L_x_128:
[----:B------:R-:W-:Y:S05]  /*49d0*/  BSYNC B1 ;  /* 0x0000000000017941 */ /* 0x000fea0003800000 */
.L_x_127:
        /* <DEDUP_REMOVED lines=12> */
.L_x_130:
[----:B------:R-:W-:Y:S05]  /*4aa0*/  BSYNC B1 ;  /* 0x0000000000017941 */ /* 0x000fea0003800000 */
.L_x_129:
        /* <DEDUP_REMOVED lines=12> */
.L_x_132:
[----:B------:R-:W-:Y:S05]  /*4b70*/  BSYNC B1 ;  /* 0x0000000000017941 */ /* 0x000fea0003800000 */
.L_x_131:
        /* <DEDUP_REMOVED lines=12> */
.L_x_134:
[----:B------:R-:W-:Y:S05]  /*4c40*/  BSYNC B1 ;  /* 0x0000000000017941 */ /* 0x000fea0003800000 */
.L_x_133:
        /* <DEDUP_REMOVED lines=12> */
.L_x_136:
[----:B------:R-:W-:Y:S05]  /*4d10*/  BSYNC B1 ;  /* 0x0000000000017941 */ /* 0x000fea0003800000 */
.L_x_135:
        /* <DEDUP_REMOVED lines=12> */
.L_x_138:
[----:B------:R-:W-:Y:S05]  /*4de0*/  BSYNC B1 ;  /* 0x0000000000017941 */ /* 0x000fea0003800000 */
.L_x_137:
        /* <DEDUP_REMOVED lines=12> */
.L_x_140:
[----:B------:R-:W-:Y:S05]  /*4eb0*/  BSYNC B1 ;  /* 0x0000000000017941 */ /* 0x000fea0003800000 */
.L_x_139:
        /* <DEDUP_REMOVED lines=12> */
.L_x_142:
[----:B------:R-:W-:Y:S05]  /*4f80*/  BSYNC B1 ;  /* 0x0000000000017941 */ /* 0x000fea0003800000 */
.L_x_141:
        /* <DEDUP_REMOVED lines=12> */
.L_x_144:
[----:B------:R-:W-:Y:S05]  /*5050*/  BSYNC B1 ;  /* 0x0000000000017941 */ /* 0x000fea0003800000 */
.L_x_143:
        /* <DEDUP_REMOVED lines=12> */
.L_x_146:
[----:B------:R-:W-:Y:S05]  /*5120*/  BSYNC B1 ;  /* 0x0000000000017941 */ /* 0x000fea0003800000 */
.L_x_145:
        /* <DEDUP_REMOVED lines=12> */
.L_x_148:
[----:B------:R-:W-:Y:S05]  /*51f0*/  BSYNC B1 ;  /* 0x0000000000017941 */ /* 0x000fea0003800000 */
.L_x_147:
        /* <DEDUP_REMOVED lines=12> */
.L_x_150:
[----:B------:R-:W-:Y:S05]  /*52c0*/  BSYNC B1 ;  /* 0x0000000000017941 */ /* 0x000fea0003800000 */
.L_x_149:
        /* <DEDUP_REMOVED lines=12> */
.L_x_152:
[----:B------:R-:W-:Y:S05]  /*5390*/  BSYNC B1 ;  /* 0x0000000000017941 */ /* 0x000fea0003800000 */
.L_x_151:
        /* <DEDUP_REMOVED lines=12> */
.L_x_154:
[----:B------:R-:W-:Y:S05]  /*5460*/  BSYNC B1 ;  /* 0x0000000000017941 */ /* 0x000fea0003800000 */
.L_x_153:
        /* <DEDUP_REMOVED lines=12> */
.L_x_156:
[----:B------:R-:W-:Y:S05]  /*5530*/  BSYNC B1 ;  /* 0x0000000000017941 */ /* 0x000fea0003800000 */
.L_x_155:
        /* <DEDUP_REMOVED lines=12> */
.L_x_158:
[----:B------:R-:W-:Y:S05]  /*5600*/  BSYNC B1 ;  /* 0x0000000000017941 */ /* 0x000fea0003800000 */
.L_x_157:
[----:B-1---5:R-:W-:Y:S01]  /*5610*/  HADD2.F32 R91, -RZ, R154.H0_H0 ;  /* 0x2000009aff5b7230 */ /* 0x022fe20000004100 */
[----:B------:R-:W-:Y:S01]  /*5620*/  ISETP.GT.AND P1, PT, R0, 0x79, P0 ;  /* 0x000000790000780c */ /* 0x000fe20000724270 */
[----:B------:R-:W-:Y:S01]  /*5630*/  @P2 IMAD.MOV.U32 R8, RZ, RZ, R170 ;  /* 0x000000ffff082224 */ /* 0x000fe200078e00aa */
[----:B------:R-:W-:Y:S01]  /*5640*/  IADD3 R157, P0, R157, 0x80, RZ ;  /* 0x000000809d9d7810 */ /* 0x000fe20007f1e0ff */
[----:B------:R-:W-:Y:S01]  /*5650*/  BSSY B1, `(.L_x_159) ;  /* 0x000000a000017945 */ /* 0x000fe20003800000 */
[----:B------:R-:W-:-:S04]  /*5660*/  FMUL R91, R91, R156 ;  /* 0x0000009c5b5b7220 */ /* 0x000fc80000400000 */
[----:B------:R-:W-:-:S05]  /*5670*/  FFMA R91, R150, R155, R91 ;  /* 0x0000009b965b7223 */ /* 0x000fca000000005b */
[----:B------:R-:W-:-:S04]  /*5680*/  F2FP.F16.F32.PACK_AB R91, RZ, R91 ;  /* 0x0000005bff5b723e */ /* 0x000fc800000000ff */
[----:B------:R-:W-:Y:S01]  /*5690*/  PRMT R90, R91, 0x7610, R90 ;  /* 0x000076105b5a7816 */ /* 0x000fe2000000005a */
[----:B------:R-:W-:Y:S02]  /*56a0*/  IMAD.X R91, RZ, RZ, R9, P0 ;  /* 0x000000ffff5b7224 */ /* 0x000fe400000e0609 */
[----:B------:R-:W-:-:S05]  /*56b0*/  @P2 IMAD.MOV.U32 R9, RZ, RZ, R171 ;  /* 0x000000ffff092224 */ /* 0x000fca00078e00ab */
[----:B------:R1:W-:Y:S01]  /*56c0*/  @P2 STG.E.U16 desc[UR36][R8.64+0xf0], R90 ;  /* 0x0000f05a08002986 */ /* 0x0003e2000c101524 */
[----:B------:R-:W-:Y:S05]  /*56d0*/  @!P1 BRA `(.L_x_160) ;  /* 0x0000000000049947 */ /* 0x000fea0003800000 */
[----:B------:R0:W5:Y:S02]  /*56e0*/  LDG.E.LTC128B.U16 R154, desc[UR36][R88.64+0xf2] ;  /* 0x0000f224589a7981 */ /* 0x000164000c1e1520 */
.L_x_160:
[----:B------:R-:W-:Y:S05]  /*56f0*/  BSYNC B1 ;  /* 0x0000000000017941 */ /* 0x000fea0003800000 */
.L_x_159:
[----:B-1---5:R-:W-:Y:S01]  /*5700*/  HADD2.F32 R9, -RZ, R154.H0_H0 ;  /* 0x2000009aff097230 */ /* 0x022fe20000004100 */
[----:B------:R-:W-:Y:S01]  /*5710*/  ISETP.GT.AND P0, PT, R3, 0x80, PT ;  /* 0x000000800300780c */ /* 0x000fe20003f04270 */
[----:B------:R-:W-:-:S03]  /*5720*/  IMAD R8, R91, R14, RZ ;  /* 0x0000000e5b087224 */ /* 0x000fc600078e02ff */
[----:B0-2---:R-:W-:Y:S01]  /*5730*/  FMUL R88, R9, R156 ;  /* 0x0000009c09587220 */ /* 0x005fe20000400000 */
[C---:B------:R-:W-:Y:S01]  /*5740*/  IMAD R97, R157.reuse, R15, R8 ;  /* 0x0000000f9d617224 */ /* 0x040fe200078e0208 */
[----:B------:R-:W-:Y:S01]  /*5750*/  ISETP.GT.AND P3, PT, R0, RZ, P0 ;  /* 0x000000ff0000720c */ /* 0x000fe20000764270 */
[----:B------:R-:W-:-:S04]  /*5760*/  IMAD.WIDE.U32 R8, R157, R14, R158 ;  /* 0x0000000e9d087225 */ /* 0x000fc800078e009e */
[----:B------:R-:W-:Y:S01]  /*5770*/  FFMA R151, R151, R155, R88 ;  /* 0x0000009b97977223 */ /* 0x000fe20000000058 */
[----:B------:R-:W-:Y:S01]  /*5780*/  IMAD.IADD R9, R9, 0x1, R97 ;  /* 0x0000000109097824 */ /* 0x000fe200078e0261 */
[----:B------:R-:W-:-:S03]  /*5790*/  LEA R88, P2, R8, R10, 0x1 ;  /* 0x0000000a08587211 */ /* 0x000fc600078408ff */
[----:B------:R-:W-:Y:S02]  /*57a0*/  F2FP.F16.F32.PACK_AB R151, RZ, R151 ;  /* 0x00000097ff97723e */ /* 0x000fe400000000ff */
[----:B------:R-:W-:-:S03]  /*57b0*/  LEA.HI.X R89, R8, R11, R9, 0x1, P2 ;  /* 0x0000000b08597211 */ /* 0x000fc600010f0c09 */
[----:B------:R0:W-:Y:S04]  /*57c0*/  @P1 STG.E.U16 desc[UR36][R170.64+0xf2], R151 ;  /* 0x0000f297aa001986 */ /* 0x0001e8000c101524 */
[----:B------:R-:W2:Y:S01]  /*57d0*/  @P3 LDG.E.LTC128B.U16 R154, desc[UR36][R88.64] ;  /* 0x00000024589a3981 */ /* 0x000ea2000c1e1520 */
[----:B------:R-:W-:Y:S01]  /*57e0*/  IMAD.WIDE.U32 R8, R157, R14, R6 ;  /* 0x0000000e9d087225 */ /* 0x000fe200078e0006 */
[----:B------:R-:W-:Y:S01]  /*57f0*/  SHF.L.U64.HI R95, R4, 0x8, R5 ;  /* 0x00000008045f7819 */ /* 0x000fe20000010205 */
[----:B------:R-:W-:Y:S01]  /*5800*/  BSSY B1, `(.L_x_161) ;  /* 0x0000011000017945 */ /* 0x000fe20003800000 */
[----:B------:R-:W-:Y:S01]  /*5810*/  ISETP.GT.AND P2, PT, R0, 0x1, P0 ;  /* 0x000000010000780c */ /* 0x000fe20000744270 */
[----:B------:R-:W-:Y:S02]  /*5820*/  IMAD.IADD R9, R97, 0x1, R9 ;  /* 0x0000000161097824 */ /* 0x000fe400078e0209 */
[----:B------:R-:W-:-:S02]  /*5830*/  IMAD.SHL.U32 R93, R4, 0x100, RZ ;  /* 0x00000100045d7824 */ /* 0x000fc400078e00ff */
[----:B------:R-:W-:-:S03]  /*5840*/  IMAD.WIDE.U32 R90, R23, R12, R8 ;  /* 0x0000000c175a7225 */ /* 0x000fc600078e0008 */
[----:B------:R-:W-:Y:S01]  /*5850*/  IADD3 R8, P1, R93, R160, RZ ;  /* 0x000000a05d087210 */ /* 0x000fe20007f3e0ff */
[----:B------:R-:W-:Y:S01]  /*5860*/  IMAD.IADD R5, R13, 0x1, R91 ;  /* 0x000000010d057824 */ /* 0x000fe200078e025b */
[C---:B------:R-:W-:Y:S02]  /*5870*/  LEA R4, P4, R90.reuse, R10, 0x1 ;  /* 0x0000000a5a047211 */ /* 0x040fe400078808ff */
[----:B------:R-:W-:Y:S02]  /*5880*/  IADD3.X R9, R95, R161, RZ, P1, !PT ;  /* 0x000000a15f097210 */ /* 0x000fe40000ffe4ff */
[----:B------:R-:W-:Y:S01]  /*5890*/  LEA.HI.X R5, R90, R11, R5, 0x1, P4 ;  /* 0x0000000b5a057211 */ /* 0x000fe200020f0c05 */
[----:B--2---:R-:W-:-:S05]  /*58a0*/  HADD2.F32 R15, -RZ, R154.H0_H0 ;  /* 0x2000009aff0f7230 */ /* 0x004fca0000004100 */
[----:B------:R-:W-:-:S04]  /*58b0*/  FMUL R15, R15, R156 ;  /* 0x0000009c0f0f7220 */ /* 0x000fc80000400000 */
[----:B------:R-:W-:-:S05]  /*58c0*/  FFMA R15, R24, R155, R15 ;  /* 0x0000009b180f7223 */ /* 0x000fca000000000f */
[----:B------:R-:W-:-:S05]  /*58d0*/  F2FP.F16.F32.PACK_AB R15, RZ, R15 ;  /* 0x0000000fff0f723e */ /* 0x000fca00000000ff */
[----:B------:R0:W-:Y:S01]  /*58e0*/  @P3 STG.E.U16 desc[UR36][R8.64], R15 ;  /* 0x0000000f08003986 */ /* 0x0001e2000c101524 */
[----:B------:R-:W-:Y:S05]  /*58f0*/  @!P2 BRA `(.L_x_162) ;  /* 0x000000000004a947 */ /* 0x000fea0003800000 */
[----:B------:R1:W5:Y:S02]  /*5900*/  LDG.E.LTC128B.U16 R154, desc[UR36][R4.64+0x2] ;  /* 0x00000224049a7981 */ /* 0x000364000c1e1520 */
.L_x_162:
[----:B------:R-:W-:Y:S05]  /*5910*/  BSYNC B1 ;  /* 0x0000000000017941 */ /* 0x000fea0003800000 */
.L_x_161:
[----:B0----5:R-:W-:Y:S01]  /*5920*/  HADD2.F32 R15, -RZ, R154.H0_H0 ;  /* 0x2000009aff0f7230 */ /* 0x021fe20000004100 */
[----:B------:R-:W-:Y:S01]  /*5930*/  ISETP.GT.AND P1, PT, R3, 0x88, PT ;  /* 0x000000880300780c */ /* 0x000fe20003f24270 */
[----:B------:R-:W-:Y:S03]  /*5940*/  BSSY B1, `(.L_x_163) ;  /* 0x000000f000017945 */ /* 0x000fe60003800000 */
[----:B------:R-:W-:Y:S01]  /*5950*/  FMUL R24, R15, R156 ;  /* 0x0000009c0f187220 */ /* 0x000fe20000400000 */
[----:B------:R-:W-:Y:S01]  /*5960*/  IMAD.WIDE.U32 R14, R157, R14, R164 ;  /* 0x0000000e9d0e7225 */ /* 0x000fe200078e00a4 */
[----:B------:R-:W-:-:S03]  /*5970*/  ISETP.GT.AND P3, PT, R0, RZ, P1 ;  /* 0x000000ff0000720c */ /* 0x000fc60000f64270 */
[----:B------:R-:W-:Y:S01]  /*5980*/  FFMA R24, R25, R155, R24 ;  /* 0x0000009b19187223 */ /* 0x000fe20000000018 */
[----:B------:R-:W-:Y:S01]  /*5990*/  IMAD.IADD R97, R97, 0x1, R15 ;  /* 0x0000000161617824 */ /* 0x000fe200078e020f */
[-C--:B------:R-:W-:Y:S02]  /*59a0*/  IADD3 R21, P5, R20, R14.reuse, RZ ;  /* 0x0000000e14157210 */ /* 0x080fe40007fbe0ff */
[----:B------:R-:W-:Y:S02]  /*59b0*/  IADD3 R20, P4, R6, R14, RZ ;  /* 0x0000000e06147210 */ /* 0x000fe40007f9e0ff */
[----:B------:R-:W-:Y:S01]  /*59c0*/  F2FP.F16.F32.PACK_AB R24, RZ, R24 ;  /* 0x00000018ff18723e */ /* 0x000fe200000000ff */
[----:B------:R-:W-:Y:S01]  /*59d0*/  IMAD.X R158, R97, 0x1, R159, P5 ;  /* 0x00000001619e7824 */ /* 0x000fe200028e069f */
[----:B------:R-:W-:-:S03]  /*59e0*/  LEA R14, P5, R21, R10, 0x1 ;  /* 0x0000000a150e7211 */ /* 0x000fc600078a08ff */
[----:B------:R0:W-:Y:S01]  /*59f0*/  @P2 STG.E.U16 desc[UR36][R8.64+0x2], R24 ;  /* 0x0000021808002986 */ /* 0x0001e2000c101524 */
[----:B------:R-:W-:Y:S01]  /*5a00*/  LEA.HI.X R15, R21, R11, R158, 0x1, P5 ;  /* 0x0000000b150f7211 */ /* 0x000fe200028f0c9e */
[----:B------:R-:W-:Y:S08]  /*5a10*/  @!P3 BRA `(.L_x_164) ;  /* 0x000000000004b947 */ /* 0x000ff00003800000 */
[----:B------:R2:W5:Y:S02]  /*5a20*/  LDG.E.LTC128B.U16 R154, desc[UR36][R14.64] ;  /* 0x000000240e9a7981 */ /* 0x000564000c1e1520 */
.L_x_164:
[----:B------:R-:W-:Y:S05]  /*5a30*/  BSYNC B1 ;  /* 0x0000000000017941 */ /* 0x000fea0003800000 */
.L_x_163:
[----:B-----5:R-:W-:Y:S01]  /*5a40*/  HADD2.F32 R3, -RZ, R154.H0_H0 ;  /* 0x2000009aff037230 */ /* 0x020fe20000004100 */
[----:B------:R-:W-:Y:S01]  /*5a50*/  ISETP.GT.AND P2, PT, R0, 0x1, P1 ;  /* 0x000000010000780c */ /* 0x000fe20000f44270 */
[----:B------:R-:W-:Y:S01]  /*5a60*/  IMAD.X R21, R7, 0x1, R97, P4 ;  /* 0x0000000107157824 */ /* 0x000fe200020e0661 */
[----:B------:R-:W-:Y:S01]  /*5a70*/  IADD3 R6, P4, R8, R167, RZ ;  /* 0x000000a708067210 */ /* 0x000fe20007f9e0ff */
[----:B------:R-:W-:Y:S01]  /*5a80*/  BSSY B1, `(.L_x_165) ;  /* 0x000000c000017945 */ /* 0x000fe20003800000 */
[----:B------:R-:W-:Y:S01]  /*5a90*/  FMUL R3, R3, R156 ;  /* 0x0000009c03037220 */ /* 0x000fe20000400000 */
[----:B--2---:R-:W-:-:S04]  /*5aa0*/  IMAD.WIDE.U32 R14, R23, R12, R20 ;  /* 0x0000000c170e7225 */ /* 0x004fc800078e0014 */
[----:B------:R-:W-:Y:S01]  /*5ab0*/  FFMA R3, R26, R155, R3 ;  /* 0x0000009b1a037223 */ /* 0x000fe20000000003 */
[----:B------:R-:W-:Y:S01]  /*5ac0*/  IMAD.X R7, R9, 0x1, R169, P4 ;  /* 0x0000000109077824 */ /* 0x000fe200020e06a9 */
[----:B------:R-:W-:Y:S01]  /*5ad0*/  LEA R10, P5, R14, R10, 0x1 ;  /* 0x0000000a0e0a7211 */ /* 0x000fe200078a08ff */
[----:B------:R-:W-:Y:S02]  /*5ae0*/  IMAD.IADD R13, R13, 0x1, R15 ;  /* 0x000000010d0d7824 */ /* 0x000fe400078e020f */
[----:B------:R-:W-:-:S03]  /*5af0*/  F2FP.F16.F32.PACK_AB R3, RZ, R3 ;  /* 0x00000003ff03723e */ /* 0x000fc600000000ff */
[----:B------:R-:W-:Y:S02]  /*5b00*/  LEA.HI.X R11, R14, R11, R13, 0x1, P5 ;  /* 0x0000000b0e0b7211 */ /* 0x000fe400028f0c0d */
[----:B------:R2:W-:Y:S01]  /*5b10*/  @P3 STG.E.U16 desc[UR36][R6.64], R3 ;  /* 0x0000000306003986 */ /* 0x0005e2000c101524 */
[----:B------:R-:W-:Y:S05]  /*5b20*/  @!P2 BRA `(.L_x_166) ;  /* 0x000000000004a947 */ /* 0x000fea0003800000 */
[----:B------:R0:W5:Y:S02]  /*5b30*/  LDG.E.LTC128B.U16 R154, desc[UR36][R10.64+0x2] ;  /* 0x000002240a9a7981 */ /* 0x000164000c1e1520 */
.L_x_166:
[----:B------:R-:W-:Y:S05]  /*5b40*/  BSYNC B1 ;  /* 0x0000000000017941 */ /* 0x000fea0003800000 */
.L_x_165:
[----:B--2--5:R-:W-:Y:S01]  /*5b50*/  HADD2.F32 R3, -RZ, R154.H0_H0 ;  /* 0x2000009aff037230 */ /* 0x024fe20000004100 */
[----:B------:R-:W-:Y:S01]  /*5b60*/  ISETP.GT.AND P3, PT, R0, 0x8, P0 ;  /* 0x000000080000780c */ /* 0x000fe20000764270 */
[----:B------:R-:W-:Y:S03]  /*5b70*/  BSSY B1, `(.L_x_167) ;  /* 0x0000007000017945 */ /* 0x000fe60003800000 */
[----:B------:R-:W-:-:S04]  /*5b80*/  FMUL R12, R3, R156 ;  /* 0x0000009c030c7220 */ /* 0x000fc80000400000 */
[----:B------:R-:W-:-:S05]  /*5b90*/  FFMA R12, R27, R155, R12 ;  /* 0x0000009b1b0c7223 */ /* 0x000fca000000000c */
[----:B------:R-:W-:-:S05]  /*5ba0*/  F2FP.F16.F32.PACK_AB R12, RZ, R12 ;  /* 0x0000000cff0c723e */ /* 0x000fca00000000ff */
[----:B------:R2:W-:Y:S01]  /*5bb0*/  @P2 STG.E.U16 desc[UR36][R6.64+0x2], R12 ;  /* 0x0000020c06002986 */ /* 0x0005e2000c101524 */
[----:B------:R-:W-:Y:S05]  /*5bc0*/  @!P3 BRA `(.L_x_168) ;  /* 0x000000000004b947 */ /* 0x000fea0003800000 */
[----:B------:R0:W5:Y:S02]  /*5bd0*/  LDG.E.LTC128B.U16 R154, desc[UR36][R4.64+0x10] ;  /* 0x00001024049a7981 */ /* 0x000164000c1e1520 */
.L_x_168:
[----:B------:R-:W-:Y:S05]  /*5be0*/  BSYNC B1 ;  /* 0x0000000000017941 */ /* 0x000fea0003800000 */
.L_x_167:
[----:B-----5:R-:W-:Y:S01]  /*5bf0*/  HADD2.F32 R3, -RZ, R154.H0_H0 ;  /* 0x2000009aff037230 */ /* 0x020fe20000004100 */
[----:B------:R-:W-:Y:S01]  /*5c00*/  ISETP.GT.AND P2, PT, R0, 0x9, P0 ;  /* 0x000000090000780c */ /* 0x000fe20000744270 */
[----:B--2---:R-:W-:Y:S01]  /*5c10*/  IMAD.MOV.U32 R6, RZ, RZ, R8 ;  /* 0x000000ffff067224 */ /* 0x004fe200078e0008 */
[----:B------:R-:W-:Y:S01]  /*5c20*/  BSSY B1, `(.L_x_169) ;  /* 0x0000008000017945 */ /* 0x000fe20003800000 */
[----:B------:R-:W-:Y:S02]  /*5c30*/  IMAD.MOV.U32 R7, RZ, RZ, R9 ;  /* 0x000000ffff077224 */ /* 0x000fe400078e0009 */
[----:B------:R-:W-:-:S04]  /*5c40*/  FMUL R3, R3, R156 ;  /* 0x0000009c03037220 */ /* 0x000fc80000400000 */
[----:B------:R-:W-:-:S05]  /*5c50*/  FFMA R3, R28, R155, R3 ;  /* 0x0000009b1c037223 */ /* 0x000fca0000000003 */
[----:B------:R-:W-:-:S05]  /*5c60*/  F2FP.F16.F32.PACK_AB R3, RZ, R3 ;  /* 0x00000003ff03723e */ /* 0x000fca00000000ff */
[----:B------:R2:W-:Y:S01]  /*5c70*/  @P3 STG.E.U16 desc[UR36][R6.64+0x10], R3 ;  /* 0x0000100306003986 */ /* 0x0005e2000c101524 */
[----:B------:R-:W-:Y:S05]  /*5c80*/  @!P2 BRA `(.L_x_170) ;  /* 0x000000000004a947 */ /* 0x000fea0003800000 */
[----:B------:R0:W5:Y:S02]  /*5c90*/  LDG.E.LTC128B.U16 R154, desc[UR36][R4.64+0x12] ;  /* 0x00001224049a7981 */ /* 0x000164000c1e1520 */
.L_x_170:
[----:B------:R-:W-:Y:S05]  /*5ca0*/  BSYNC B1 ;  /* 0x0000000000017941 */ /* 0x000fea0003800000 */
.L_x_169:
        /* <DEDUP_REMOVED lines=9> */
.L_x_172:
[----:B------:R-:W-:Y:S05]  /*5d40*/  BSYNC B1 ;  /* 0x0000000000017941 */ /* 0x000fea0003800000 */
.L_x_171:
[----:B-----5:R-:W-:Y:S01]  /*5d50*/  HADD2.F32 R3, -RZ, R154.H0_H0 ;  /* 0x2000009aff037230 */ /* 0x020fe20000004100 */
[----:B0-----:R-:W-:Y:S01]  /*5d60*/  IADD3 R8, P3, R167, R8, RZ ;  /* 0x00000008a7087210 */ /* 0x001fe20007f7e0ff */
[----:B------:R-:W-:Y:S01]  /*5d70*/  BSSY B1, `(.L_x_173) ;  /* 0x0000009000017945 */ /* 0x000fe20003800000 */
[----:B------:R-:W-:Y:S02]  /*5d80*/  ISETP.GT.AND P2, PT, R0, 0x9, P1 ;  /* 0x000000090000780c */ /* 0x000fe40000f44270 */
[----:B------:R-:W-:Y:S01]  /*5d90*/  FMUL R3, R3, R156 ;  /* 0x0000009c03037220 */ /* 0x000fe20000400000 */
[----:B------:R-:W-:-:S03]  /*5da0*/  IMAD.X R9, R169, 0x1, R9, P3 ;  /* 0x00000001a9097824 */ /* 0x000fc600018e0609 */
[----:B------:R-:W-:-:S05]  /*5db0*/  FFMA R3, R30, R155, R3 ;  /* 0x0000009b1e037223 */ /* 0x000fca0000000003 */
[----:B------:R-:W-:-:S05]  /*5dc0*/  F2FP.F16.F32.PACK_AB R3, RZ, R3 ;  /* 0x00000003ff03723e */ /* 0x000fca00000000ff */
[----:B------:R0:W-:Y:S01]  /*5dd0*/  @P4 STG.E.U16 desc[UR36][R8.64+0x10], R3 ;  /* 0x0000100308004986 */ /* 0x0001e2000c101524 */
[----:B------:R-:W-:Y:S05]  /*5de0*/  @!P2 BRA `(.L_x_174) ;  /* 0x000000000004a947 */ /* 0x000fea0003800000 */
[----:B------:R0:W5:Y:S02]  /*5df0*/  LDG.E.LTC128B.U16 R154, desc[UR36][R10.64+0x12] ;  /* 0x000012240a9a7981 */ /* 0x000164000c1e1520 */
.L_x_174:
[----:B------:R-:W-:Y:S05]  /*5e00*/  BSYNC B1 ;  /* 0x0000000000017941 */ /* 0x000fea0003800000 */
.L_x_173:
[----:B0----5:R-:W-:Y:S01]  /*5e10*/  HADD2.F32 R3, -RZ, R154.H0_H0 ;  /* 0x2000009aff037230 */ /* 0x021fe20000004100 */
[----:B------:R-:W-:Y:S01]  /*5e20*/  ISETP.GT.AND P3, PT, R0, 0x10, P0 ;  /* 0x000000100000780c */ /* 0x000fe20000764270 */
[----:B------:R-:W-:Y:S03]  /*5e30*/  BSSY B1, `(.L_x_175) ;  /* 0x0000009000017945 */ /* 0x000fe60003800000 */
[----:B------:R-:W-:-:S04]  /*5e40*/  FMUL R8, R3, R156 ;  /* 0x0000009c03087220 */ /* 0x000fc80000400000 */
[----:B------:R-:W-:Y:S01]  /*5e50*/  FFMA R31, R31, R155, R8 ;  /* 0x0000009b1f1f7223 */ /* 0x000fe20000000008 */
[----:B------:R-:W-:-:S04]  /*5e60*/  IADD3 R8, P4, P5, R167, R160, R93 ;  /* 0x000000a0a7087210 */ /* 0x000fc80007d9e05d */
[----:B------:R-:W-:Y:S02]  /*5e70*/  F2FP.F16.F32.PACK_AB R31, RZ, R31 ;  /* 0x0000001fff1f723e */ /* 0x000fe400000000ff */
[----:B------:R-:W-:-:S05]  /*5e80*/  IADD3.X R9, R169, R161, R95, P4, P5 ;  /* 0x000000a1a9097210 */ /* 0x000fca00027ea45f */
[----:B------:R0:W-:Y:S01]  /*5e90*/  @P2 STG.E.U16 desc[UR36][R8.64+0x12], R31 ;  /* 0x0000121f08002986 */ /* 0x0001e2000c101524 */
[----:B------:R-:W-:Y:S05]  /*5ea0*/  @!P3 BRA `(.L_x_176) ;  /* 0x000000000004b947 */ /* 0x000fea0003800000 */
[----:B------:R0:W5:Y:S02]  /*5eb0*/  LDG.E.LTC128B.U16 R154, desc[UR36][R4.64+0x20] ;  /* 0x00002024049a7981 */ /* 0x000164000c1e1520 */
.L_x_176:
[----:B------:R-:W-:Y:S05]  /*5ec0*/  BSYNC B1 ;  /* 0x0000000000017941 */ /* 0x000fea0003800000 */
.L_x_175:
[----:B-----5:R-:W-:Y:S01]  /*5ed0*/  HADD2.F32 R3, -RZ, R154.H0_H0 ;  /* 0x2000009aff037230 */ /* 0x020fe20000004100 */
        /* <DEDUP_REMOVED lines=8> */
.L_x_178:
[----:B------:R-:W-:Y:S05]  /*5f60*/  BSYNC B1 ;  /* 0x0000000000017941 */ /* 0x000fea0003800000 */
.L_x_177:
[----:B0----5:R-:W-:Y:S01]  /*5f70*/  HADD2.F32 R3, -RZ, R154.H0_H0 ;  /* 0x2000009aff037230 */ /* 0x021fe20000004100 */
[----:B------:R-:W-:Y:S01]  /*5f80*/  ISETP.GT.AND P3, PT, R0, 0x10, P1 ;  /* 0x000000100000780c */ /* 0x000fe20000f64270 */
[----:B------:R-:W-:Y:S03]  /*5f90*/  BSSY B1, `(.L_x_179) ;  /* 0x0000007000017945 */ /* 0x000fe60003800000 */
[----:B--2---:R-:W-:-:S04]  /*5fa0*/  FMUL R12, R3, R156 ;  /* 0x0000009c030c7220 */ /* 0x004fc80000400000 */
[----:B------:R-:W-:-:S05]  /*5fb0*/  FFMA R12, R33, R155, R12 ;  /* 0x0000009b210c7223 */ /* 0x000fca000000000c */
[----:B------:R-:W-:-:S05]  /*5fc0*/  F2FP.F16.F32.PACK_AB R12, RZ, R12 ;  /* 0x0000000cff0c723e */ /* 0x000fca00000000ff */
[----:B------:R0:W-:Y:S01]  /*5fd0*/  @P2 STG.E.U16 desc[UR36][R6.64+0x22], R12 ;  /* 0x0000220c06002986 */ /* 0x0001e2000c101524 */
[----:B------:R-:W-:Y:S05]  /*5fe0*/  @!P3 BRA `(.L_x_180) ;  /* 0x000000000004b947 */ /* 0x000fea0003800000 */
[----:B------:R2:W5:Y:S02]  /*5ff0*/  LDG.E.LTC128B.U16 R154, desc[UR36][R10.64+0x20] ;  /* 0x000020240a9a7981 */ /* 0x000564000c1e1520 */
.L_x_180:
[----:B------:R-:W-:Y:S05]  /*6000*/  BSYNC B1 ;  /* 0x0000000000017941 */ /* 0x000fea0003800000 */
.L_x_179:
        /* <DEDUP_REMOVED lines=9> */
.L_x_182:
[----:B------:R-:W-:Y:S05]  /*60a0*/  BSYNC B1 ;  /* 0x0000000000017941 */ /* 0x000fea0003800000 */
.L_x_181:
[----:B0----5:R-:W-:Y:S01]  /*60b0*/  HADD2.F32 R3, -RZ, R154.H0_H0 ;  /* 0x2000009aff037230 */ /* 0x021fe20000004100 */
        /* <DEDUP_REMOVED lines=8> */
.L_x_184:
[----:B------:R-:W-:Y:S05]  /*6140*/  BSYNC B1 ;  /* 0x0000000000017941 */ /* 0x000fea0003800000 */
.L_x_183:
        /* <DEDUP_REMOVED lines=9> */
.L_x_186:
[----:B------:R-:W-:Y:S05]  /*61e0*/  BSYNC B1 ;  /* 0x0000000000017941 */ /* 0x000fea0003800000 */
.L_x_185:
        /* <DEDUP_REMOVED lines=9> */
.L_x_188:
[----:B------:R-:W-:Y:S05]  /*6280*/  BSYNC B1 ;  /* 0x0000000000017941 */ /* 0x000fea0003800000 */
.L_x_187:
        /* <DEDUP_REMOVED lines=9> */
.L_x_190:
[----:B------:R-:W-:Y:S05]  /*6320*/  BSYNC B1 ;  /* 0x0000000000017941 */ /* 0x000fea0003800000 */
.L_x_189:
        /* <DEDUP_REMOVED lines=9> */
.L_x_192:
[----:B------:R-:W-:Y:S05]  /*63c0*/  BSYNC B1 ;  /* 0x0000000000017941 */ /* 0x000fea0003800000 */
.L_x_191:
        /* <DEDUP_REMOVED lines=9> */
.L_x_194:
[----:B------:R-:W-:Y:S05]  /*6460*/  BSYNC B1 ;  /* 0x0000000000017941 */ /* 0x000fea0003800000 */
.L_x_193:
        /* <DEDUP_REMOVED lines=9> */
.L_x_196:
[----:B------:R-:W-:Y:S05]  /*6500*/  BSYNC B1 ;  /* 0x0000000000017941 */ /* 0x000fea0003800000 */
.L_x_195:
        /* <DEDUP_REMOVED lines=9> */
.L_x_198:
[----:B------:R-:W-:Y:S05]  /*65a0*/  BSYNC B1 ;  /* 0x0000000000017941 */ /* 0x000fea0003800000 */
.L_x_197:
        /* <DEDUP_REMOVED lines=9> */
.L_x_200:
[----:B------:R-:W-:Y:S05]  /*6640*/  BSYNC B1 ;  /* 0x0000000000017941 */ /* 0x000fea0003800000 */
.L_x_199:
        /* <DEDUP_REMOVED lines=9> */
.L_x_202:
[----:B------:R-:W-:Y:S05]  /*66e0*/  BSYNC B1 ;  /* 0x0000000000017941 */ /* 0x000fea0003800000 */
.L_x_201:
        /* <DEDUP_REMOVED lines=9> */
.L_x_204:
[----:B------:R-:W-:Y:S05]  /*6780*/  BSYNC B1 ;  /* 0x0000000000017941 */ /* 0x000fea0003800000 */
.L_x_203:
        /* <DEDUP_REMOVED lines=9> */
.L_x_206:
[----:B------:R-:W-:Y:S05]  /*6820*/  BSYNC B1 ;  /* 0x0000000000017941 */ /* 0x000fea0003800000 */
.L_x_205:
        /* <DEDUP_REMOVED lines=9> */
.L_x_208:
[----:B------:R-:W-:Y:S05]  /*68c0*/  BSYNC B1 ;  /* 0x0000000000017941 */ /* 0x000fea0003800000 */
.L_x_207:
        /* <DEDUP_REMOVED lines=9> */
.L_x_210:
[----:B------:R-:W-:Y:S05]  /*6960*/  BSYNC B1 ;  /* 0x0000000000017941 */ /* 0x000fea0003800000 */
.L_x_209:
        /* <DEDUP_REMOVED lines=9> */
.L_x_212:
[----:B------:R-:W-:Y:S05]  /*6a00*/  BSYNC B1 ;  /* 0x0000000000017941 */ /* 0x000fea0003800000 */
.L_x_211:
        /* <DEDUP_REMOVED lines=9> */
.L_x_214:
[----:B------:R-:W-:Y:S05]  /*6aa0*/  BSYNC B1 ;  /* 0x0000000000017941 */ /* 0x000fea0003800000 */
.L_x_213:
        /* <DEDUP_REMOVED lines=9> */
.L_x_216:
[----:B------:R-:W-:Y:S05]  /*6b40*/  BSYNC B1 ;  /* 0x0000000000017941 */ /* 0x000fea0003800000 */
.L_x_215:
        /* <DEDUP_REMOVED lines=9> */
.L_x_218:
[----:B------:R-:W-:Y:S05]  /*6be0*/  BSYNC B1 ;  /* 0x0000000000017941 */ /* 0x000fea0003800000 */
.L_x_217:
        /* <DEDUP_REMOVED lines=9> */
.L_x_220:
[----:B------:R-:W-:Y:S05]  /*6c80*/  BSYNC B1 ;  /* 0x0000000000017941 */ /* 0x000fea0003800000 */
.L_x_219:
        /* <DEDUP_REMOVED lines=9> */
.L_x_222:
[----:B------:R-:W-:Y:S05]  /*6d20*/  BSYNC B1 ;  /* 0x0000000000017941 */ /* 0x000fea0003800000 */
.L_x_221:
        /* <DEDUP_REMOVED lines=9> */
.L_x_224:
[----:B------:R-:W-:Y:S05]  /*6dc0*/  BSYNC B1 ;  /* 0x0000000000017941 */ /* 0x000fea0003800000 */
.L_x_223:
        /* <DEDUP_REMOVED lines=9> */
.L_x_226:
[----:B------:R-:W-:Y:S05]  /*6e60*/  BSYNC B1 ;  /* 0x0000000000017941 */ /* 0x000fea0003800000 */
.L_x_225:
        /* <DEDUP_REMOVED lines=9> */
.L_x_228:
[----:B------:R-:W-:Y:S05]  /*6f00*/  BSYNC B1 ;  /* 0x0000000000017941 */ /* 0x000fea0003800000 */
.L_x_227:
        /* <DEDUP_REMOVED lines=9> */
.L_x_230:
[----:B------:R-:W-:Y:S05]  /*6fa0*/  BSYNC B1 ;  /* 0x0000000000017941 */ /* 0x000fea0003800000 */
.L_x_229:
        /* <DEDUP_REMOVED lines=9> */
.L_x_232:
[----:B------:R-:W-:Y:S05]  /*7040*/  BSYNC B1 ;  /* 0x0000000000017941 */ /* 0x000fea0003800000 */
.L_x_231:
        /* <DEDUP_REMOVED lines=9> */
.L_x_234:
[----:B------:R-:W-:Y:S05]  /*70e0*/  BSYNC B1 ;  /* 0x0000000000017941 */ /* 0x000fea0003800000 */
.L_x_233:
        /* <DEDUP_REMOVED lines=9> */
.L_x_236:
[----:B------:R-:W-:Y:S05]  /*7180*/  BSYNC B1 ;  /* 0x0000000000017941 */ /* 0x000fea0003800000 */
.L_x_235:
        /* <DEDUP_REMOVED lines=9> */
.L_x_238:
[----:B------:R-:W-:Y:S05]  /*7220*/  BSYNC B1 ;  /* 0x0000000000017941 */ /* 0x000fea0003800000 */
.L_x_237:
        /* <DEDUP_REMOVED lines=9> */
.L_x_240:
[----:B------:R-:W-:Y:S05]  /*72c0*/  BSYNC B1 ;  /* 0x0000000000017941 */ /* 0x000fea0003800000 */
.L_x_239:
        /* <DEDUP_REMOVED lines=9> */
.L_x_242:
[----:B------:R-:W-:Y:S05]  /*7360*/  BSYNC B1 ;  /* 0x0000000000017941 */ /* 0x000fea0003800000 */
.L_x_241:
        /* <DEDUP_REMOVED lines=9> */
.L_x_244:
[----:B------:R-:W-:Y:S05]  /*7400*/  BSYNC B1 ;  /* 0x0000000000017941 */ /* 0x000fea0003800000 */
.L_x_243:
        /* <DEDUP_REMOVED lines=9> */
.L_x_246:
[----:B------:R-:W-:Y:S05]  /*74a0*/  BSYNC B1 ;  /* 0x0000000000017941 */ /* 0x000fea0003800000 */
.L_x_245:
        /* <DEDUP_REMOVED lines=9> */
.L_x_248:
[----:B------:R-:W-:Y:S05]  /*7540*/  BSYNC B1 ;  /* 0x0000000000017941 */ /* 0x000fea0003800000 */
.L_x_247:
        /* <DEDUP_REMOVED lines=9> */
.L_x_250:
[----:B------:R-:W-:Y:S05]  /*75e0*/  BSYNC B1 ;  /* 0x0000000000017941 */ /* 0x000fea0003800000 */
.L_x_249:
        /* <DEDUP_REMOVED lines=9> */
.L_x_252:
[----:B------:R-:W-:Y:S05]  /*7680*/  BSYNC B1 ;  /* 0x0000000000017941 */ /* 0x000fea0003800000 */
.L_x_251:
        /* <DEDUP_REMOVED lines=9> */
.L_x_254:
[----:B------:R-:W-:Y:S05]  /*7720*/  BSYNC B1 ;  /* 0x0000000000017941 */ /* 0x000fea0003800000 */
.L_x_253:
        /* <DEDUP_REMOVED lines=9> */
.L_x_256:
[----:B------:R-:W-:Y:S05]  /*77c0*/  BSYNC B1 ;  /* 0x0000000000017941 */ /* 0x000fea0003800000 */
.L_x_255:
        /* <DEDUP_REMOVED lines=9> */
.L_x_258:
[----:B------:R-:W-:Y:S05]  /*7860*/  BSYNC B1 ;  /* 0x0000000000017941 */ /* 0x000fea0003800000 */
.L_x_257:
        /* <DEDUP_REMOVED lines=9> */
.L_x_260:
[----:B------:R-:W-:Y:S05]  /*7900*/  BSYNC B1 ;  /* 0x0000000000017941 */ /* 0x000fea0003800000 */
.L_x_259:
        /* <DEDUP_REMOVED lines=9> */
.L_x_262:
[----:B------:R-:W-:Y:S05]  /*79a0*/  BSYNC B1 ;  /* 0x0000000000017941 */ /* 0x000fea0003800000 */
.L_x_261:
        /* <DEDUP_REMOVED lines=9> */
.L_x_264:
[----:B------:R-:W-:Y:S05]  /*7a40*/  BSYNC B1 ;  /* 0x0000000000017941 */ /* 0x000fea0003800000 */
.L_x_263:
        /* <DEDUP_REMOVED lines=9> */
.L_x_266:
[----:B------:R-:W-:Y:S05]  /*7ae0*/  BSYNC B1 ;  /* 0x0000000000017941 */ /* 0x000fea0003800000 */
.L_x_265:
        /* <DEDUP_REMOVED lines=9> */
.L_x_268:
[----:B------:R-:W-:Y:S05]  /*7b80*/  BSYNC B1 ;  /* 0x0000000000017941 */ /* 0x000fea0003800000 */
.L_x_267:
        /* <DEDUP_REMOVED lines=9> */
.L_x_270:
[----:B------:R-:W-:Y:S05]  /*7c20*/  BSYNC B1 ;  /* 0x0000000000017941 */ /* 0x000fea0003800000 */
.L_x_269:
        /* <DEDUP_REMOVED lines=9> */
.L_x_272:
[----:B------:R-:W-:Y:S05]  /*7cc0*/  BSYNC B1 ;  /* 0x0000000000017941 */ /* 0x000fea0003800000 */
.L_x_271:
        /* <DEDUP_REMOVED lines=9> */
.L_x_274:
[----:B------:R-:W-:Y:S05]  /*7d60*/  BSYNC B1 ;  /* 0x0000000000017941 */ /* 0x000fea0003800000 */
.L_x_273:
        /* <DEDUP_REMOVED lines=9> */
.L_x_276:
[----:B------:R-:W-:Y:S05]  /*7e00*/  BSYNC B1 ;  /* 0x0000000000017941 */ /* 0x000fea0003800000 */
.L_x_275:
        /* <DEDUP_REMOVED lines=9> */
.L_x_278:
[----:B------:R-:W-:Y:S05]  /*7ea0*/  BSYNC B1 ;  /* 0x0000000000017941 */ /* 0x000fea0003800000 */
.L_x_277:
        /* <DEDUP_REMOVED lines=9> */
.L_x_280:
[----:B------:R-:W-:Y:S05]  /*7f40*/  BSYNC B1 ;  /* 0x0000000000017941 */ /* 0x000fea0003800000 */
.L_x_279:
        /* <DEDUP_REMOVED lines=9> */
.L_x_282:
[----:B------:R-:W-:Y:S05]  /*7fe0*/  BSYNC B1 ;  /* 0x0000000000017941 */ /* 0x000fea0003800000 */
.L_x_281:
[----:B0----5:R-:W-:Y:S01]  /*7ff0*/  HADD2.F32 R3, -RZ, R154.H0_H0 ;  /* 0x2000009aff037230 */ /* 0x021fe20000004100 */
[----:B------:R-:W-:Y:S01]  /*8000*/  ISETP.GT.AND P2, PT, R0, 0x78, P1 ;  /* 0x000000780000780c */ /* 0x000fe20000f44270 */
[----:B------:R-:W-:Y:S03]  /*8010*/  BSSY B1, `(.L_x_283) ;  /* 0x0000007000017945 */ /* 0x000fe60003800000 */
[----:B-1----:R-:W-:-:S04]  /*8020*/  FMUL R4, R3, R156 ;  /* 0x0000009c03047220 */ /* 0x002fc80000400000 */
[----:B------:R-:W-:-:S05]  /*8030*/  FFMA R4, R85, R155, R4 ;  /* 0x0000009b55047223 */ /* 0x000fca0000000004 */
[----:B------:R-:W-:-:S05]  /*8040*/  F2FP.F16.F32.PACK_AB R4, RZ, R4 ;  /* 0x00000004ff04723e */ /* 0x000fca00000000ff */
[----:B------:R0:W-:Y:S01]  /*8050*/  @P0 STG.E.U16 desc[UR36][R6.64+0xf2], R4 ;  /* 0x0000f20406000986 */ /* 0x0001e2000c101524 */
[----:B------:R-:W-:Y:S05]  /*8060*/  @!P2 BRA `(.L_x_284) ;  /* 0x000000000004a947 */ /* 0x000fea0003800000 */
[----:B------:R1:W5:Y:S02]  /*8070*/  LDG.E.LTC128B.U16 R154, desc[UR36][R10.64+0xf0] ;  /* 0x0000f0240a9a7981 */ /* 0x000364000c1e1520 */
.L_x_284:
[----:B------:R-:W-:Y:S05]  /*8080*/  BSYNC B1 ;  /* 0x0000000000017941 */ /* 0x000fea0003800000 */
.L_x_283:
[----:B-----5:R-:W-:Y:S01]  /*8090*/  HADD2.F32 R3, -RZ, R154.H0_H0 ;  /* 0x2000009aff037230 */ /* 0x020fe20000004100 */
[----:B------:R-:W-:Y:S01]  /*80a0*/  ISETP.GT.AND P1, PT, R0, 0x79, P1 ;  /* 0x000000790000780c */ /* 0x000fe20000f24270 */
[----:B0-----:R-:W-:Y:S01]  /*80b0*/  @P2 IMAD.MOV.U32 R4, RZ, RZ, R8 ;  /* 0x000000ffff042224 */ /* 0x001fe200078e0008 */
[----:B------:R-:W-:Y:S01]  /*80c0*/  BSSY B1, `(.L_x_285) ;  /* 0x0000008000017945 */ /* 0x000fe20003800000 */
[----:B------:R-:W-:Y:S02]  /*80d0*/  @P2 IMAD.MOV.U32 R5, RZ, RZ, R9 ;  /* 0x000000ffff052224 */ /* 0x000fe400078e0009 */
[----:B------:R-:W-:-:S04]  /*80e0*/  FMUL R3, R3, R156 ;  /* 0x0000009c03037220 */ /* 0x000fc80000400000 */
[----:B------:R-:W-:-:S05]  /*80f0*/  FFMA R3, R86, R155, R3 ;  /* 0x0000009b56037223 */ /* 0x000fca0000000003 */
[----:B------:R-:W-:-:S05]  /*8100*/  F2FP.F16.F32.PACK_AB R3, RZ, R3 ;  /* 0x00000003ff03723e */ /* 0x000fca00000000ff */
[----:B------:R0:W-:Y:S01]  /*8110*/  @P2 STG.E.U16 desc[UR36][R4.64+0xf0], R3 ;  /* 0x0000f00304002986 */ /* 0x0001e2000c101524 */
[----:B------:R-:W-:Y:S05]  /*8120*/  @!P1 BRA `(.L_x_286) ;  /* 0x0000000000049947 */ /* 0x000fea0003800000 */
[----:B------:R0:W5:Y:S02]  /*8130*/  LDG.E.LTC128B.U16 R154, desc[UR36][R10.64+0xf2] ;  /* 0x0000f2240a9a7981 */ /* 0x000164000c1e1520 */
.L_x_286:
[----:B------:R-:W-:Y:S05]  /*8140*/  BSYNC B1 ;  /* 0x0000000000017941 */ /* 0x000fea0003800000 */
.L_x_285:
[----:B------:R-:W-:Y:S05]  /*8150*/  @!P1 BRA `(.L_x_287) ;  /* 0x00000024004c9947 */ /* 0x000fea0003800000 */
[----:B0----5:R-:W-:-:S05]  /*8160*/  HADD2.F32 R3, -RZ, R154.H0_H0 ;  /* 0x2000009aff037230 */ /* 0x021fca0000004100 */
[----:B------:R-:W-:-:S04]  /*8170*/  FMUL R0, R3, R156 ;  /* 0x0000009c03007220 */ /* 0x000fc80000400000 */
[----:B------:R-:W-:-:S05]  /*8180*/  FFMA R0, R87, R155, R0 ;  /* 0x0000009b57007223 */ /* 0x000fca0000000000 */
[----:B------:R-:W-:-:S05]  /*8190*/  F2FP.F16.F32.PACK_AB R0, RZ, R0 ;  /* 0x00000000ff00723e */ /* 0x000fca00000000ff */
[----:B------:R0:W-:Y:S01]  /*81a0*/  STG.E.U16 desc[UR36][R8.64+0xf2], R0 ;  /* 0x0000f20008007986 */ /* 0x0001e2000c101524 */
[----:B------:R-:W-:Y:S05]  /*81b0*/  BRA `(.L_x_287) ;  /* 0x0000002400347947 */ /* 0x000fea0003800000 */
.L_x_36:
[----:B------:R-:W-:Y:S01]  /*81c0*/  ULDC.64 UR4, c[0x0][0x5c0] ;  /* 0x0001700000047ab9 */ /* 0x000fe20000000a00 */
[-C--:B------:R-:W-:Y:S01]  /*81d0*/  FMUL R88, R88, R155.reuse ;  /* 0x0000009b58587220 */ /* 0x080fe20000400000 */
[----:B------:R-:W-:Y:S01]  /*81e0*/  LEA R6, P0, R168, UR4, 0x1 ;  /* 0x00000004a8067c11 */ /* 0x000fe2000f8008ff */
[-C--:B------:R-:W-:Y:S01]  /*81f0*/  FMUL R89, R89, R155.reuse ;  /* 0x0000009b59597220 */ /* 0x080fe20000400000 */
[----:B------:R-:W-:Y:S01]  /*8200*/  ISETP.GT.AND P2, PT, R0, 0x1, P3 ;  /* 0x000000010000780c */ /* 0x000fe20001f44270 */
[-C--:B------:R-:W-:Y:S01]  /*8210*/  FMUL R90, R90, R155.reuse ;  /* 0x0000009b5a5a7220 */ /* 0x080fe20000400000 */
[----:B------:R-:W-:Y:S01]  /*8220*/  LEA.HI.X R7, R168, UR5, R167, 0x1, P0 ;  /* 0x00000005a8077c11 */ /* 0x000fe200080f0ca7 */
[-C--:B------:R-:W-:Y:S01]  /*8230*/  FMUL R91, R91, R155.reuse ;  /* 0x0000009b5b5b7220 */ /* 0x080fe20000400000 */
[----:B------:R-:W-:Y:S01]  /*8240*/  ISETP.GT.AND P0, PT, R3, 0x8, PT ;  /* 0x000000080300780c */ /* 0x000fe20003f04270 */
[-C--:B------:R-:W-:Y:S01]  /*8250*/  FMUL R92, R92, R155.reuse ;  /* 0x0000009b5c5c7220 */ /* 0x080fe20000400000 */
[----:B------:R-:W-:Y:S01]  /*8260*/  F2FP.F16.F32.PACK_AB R88, RZ, R88 ;  /* 0x00000058ff58723e */ /* 0x000fe200000000ff */
[-C--:B------:R-:W-:Y:S01]  /*8270*/  FMUL R93, R93, R155.reuse ;  /* 0x0000009b5d5d7220 */ /* 0x080fe20000400000 */
[----:B------:R-:W-:Y:S01]  /*8280*/  SHF.L.U32 R11, R4, 0x4, RZ ;  /* 0x00000004040b7819 */ /* 0x000fe200000006ff */
[-C--:B------:R-:W-:Y:S01]  /*8290*/  FMUL R94, R94, R155.reuse ;  /* 0x0000009b5e5e7220 */ /* 0x080fe20000400000 */
[----:B------:R-:W-:Y:S01]  /*82a0*/  ISETP.GT.AND P4, PT, R0, RZ, P0 ;  /* 0x000000ff0000720c */ /* 0x000fe20000784270 */
[----:B------:R-:W-:Y:S01]  /*82b0*/  @P1 STG.E.U16 desc[UR36][R6.64], R88 ;  /* 0x0000005806001986 */ /* 0x000fe2000c101524 */
[----:B------:R-:W-:Y:S01]  /*82c0*/  SHF.L.U64.HI R9, R4, 0x4, R5 ;  /* 0x0000000404097819 */ /* 0x000fe20000010205 */
[-C--:B------:R-:W-:Y:S01]  /*82d0*/  FMUL R95, R95, R155.reuse ;  /* 0x0000009b5f5f7220 */ /* 0x080fe20000400000 */
[----:B------:R-:W-:Y:S01]  /*82e0*/  IADD3 R12, P5, R11, R6, RZ ;  /* 0x000000060b0c7210 */ /* 0x000fe20007fbe0ff */
[-C--:B------:R-:W-:Y:S01]  /*82f0*/  FMUL R96, R96, R155.reuse ;  /* 0x0000009b60607220 */ /* 0x080fe20000400000 */
[----:B------:R-:W-:Y:S01]  /*8300*/  ISETP.GT.AND P1, PT, R0, 0x1, P0 ;  /* 0x000000010000780c */ /* 0x000fe20000724270 */
[----:B------:R-:W-:Y:S01]  /*8310*/  FMUL R97, R97, R155 ;  /* 0x0000009b61617220 */ /* 0x000fe20000400000 */
[----:B------:R-:W-:Y:S01]  /*8320*/  F2FP.F16.F32.PACK_AB R89, RZ, R89 ;  /* 0x00000059ff59723e */ /* 0x000fe200000000ff */
[----:B------:R-:W-:Y:S01]  /*8330*/  IMAD.X R13, R9, 0x1, R7, P5 ;  /* 0x00000001090d7824 */ /* 0x000fe200028e0607 */
[----:B------:R-:W-:Y:S01]  /*8340*/  F2FP.F16.F32.PACK_AB R90, RZ, R90 ;  /* 0x0000005aff5a723e */ /* 0x000fe200000000ff */
[----:B------:R-:W-:Y:S01]  /*8350*/  FMUL R98, R98, R155 ;  /* 0x0000009b62627220 */ /* 0x000fe20000400000 */
[----:B------:R-:W-:Y:S01]  /*8360*/  F2FP.F16.F32.PACK_AB R91, RZ, R91 ;  /* 0x0000005bff5b723e */ /* 0x000fe200000000ff */
[----:B------:R-:W-:Y:S01]  /*8370*/  @P2 STG.E.U16 desc[UR36][R6.64+0x2], R89 ;  /* 0x0000025906002986 */ /* 0x000fe2000c101524 */
[C---:B------:R-:W-:Y:S01]  /*8380*/  ISETP.GT.AND P5, PT, R0.reuse, 0x9, P3 ;  /* 0x000000090000780c */ /* 0x040fe20001fa4270 */
[-C--:B------:R-:W-:Y:S01]  /*8390*/  FMUL R99, R99, R155.reuse ;  /* 0x0000009b63637220 */ /* 0x080fe20000400000 */
[C---:B------:R-:W-:Y:S01]  /*83a0*/  ISETP.GT.AND P2, PT, R0.reuse, 0x8, P0 ;  /* 0x000000080000780c */ /* 0x040fe20000744270 */
[----:B------:R-:W-:Y:S01]  /*83b0*/  @P4 STG.E.U16 desc[UR36][R12.64], R90 ;  /* 0x0000005a0c004986 */ /* 0x000fe2000c101524 */
[----:B------:R-:W-:Y:S01]  /*83c0*/  ISETP.GT.AND P4, PT, R0, 0x8, P3 ;  /* 0x000000080000780c */ /* 0x000fe20001f84270 */
[-C--:B------:R-:W-:Y:S01]  /*83d0*/  FMUL R100, R100, R155.reuse ;  /* 0x0000009b64647220 */ /* 0x080fe20000400000 */
[----:B------:R-:W-:Y:S01]  /*83e0*/  F2FP.F16.F32.PACK_AB R92, RZ, R92 ;  /* 0x0000005cff5c723e */ /* 0x000fe200000000ff */
[----:B------:R-:W-:Y:S01]  /*83f0*/  @P1 STG.E.U16 desc[UR36][R12.64+0x2], R91 ;  /* 0x0000025b0c001986 */ /* 0x000fe2000c101524 */
[----:B------:R-:W-:Y:S01]  /*8400*/  ISETP.GT.AND P1, PT, R0, 0x9, P0 ;  /* 0x000000090000780c */ /* 0x000fe20000724270 */
[----:B------:R-:W-:Y:S01]  /*8410*/  FMUL R101, R101, R155 ;  /* 0x0000009b65657220 */ /* 0x000fe20000400000 */
[----:B------:R-:W-:Y:S01]  /*8420*/  F2FP.F16.F32.PACK_AB R93, RZ, R93 ;  /* 0x0000005dff5d723e */ /* 0x000fe200000000ff */
[-C--:B------:R-:W-:Y:S01]  /*8430*/  FMUL R102, R102, R155.reuse ;  /* 0x0000009b66667220 */ /* 0x080fe20000400000 */
[----:B------:R-:W-:Y:S01]  /*8440*/  F2FP.F16.F32.PACK_AB R94, RZ, R94 ;  /* 0x0000005eff5e723e */ /* 0x000fe200000000ff */
[----:B------:R-:W-:Y:S01]  /*8450*/  FMUL R103, R103, R155 ;  /* 0x0000009b67677220 */ /* 0x000fe20000400000 */
[----:B------:R-:W-:Y:S01]  /*8460*/  F2FP.F16.F32.PACK_AB R95, RZ, R95 ;  /* 0x0000005fff5f723e */ /* 0x000fe200000000ff */
[-C--:B------:R-:W-:Y:S01]  /*8470*/  FMUL R104, R104, R155.reuse ;  /* 0x0000009b68687220 */ /* 0x080fe20000400000 */
[----:B------:R-:W-:Y:S01]  /*8480*/  F2FP.F16.F32.PACK_AB R96, RZ, R96 ;  /* 0x00000060ff60723e */ /* 0x000fe200000000ff */
[----:B------:R-:W-:Y:S01]  /*8490*/  @P4 STG.E.U16 desc[UR36][R6.64+0x10], R92 ;  /* 0x0000105c06004986 */ /* 0x000fe2000c101524 */
[C---:B------:R-:W-:Y:S01]  /*84a0*/  ISETP.GT.AND P4, PT, R0.reuse, 0x10, P3 ;  /* 0x000000100000780c */ /* 0x040fe20001f84270 */
[----:B------:R-:W-:Y:S01]  /*84b0*/  FMUL R105, R105, R155 ;  /* 0x0000009b69697220 */ /* 0x000fe20000400000 */
[----:B------:R-:W-:Y:S01]  /*84c0*/  F2FP.F16.F32.PACK_AB R97, RZ, R97 ;  /* 0x00000061ff61723e */ /* 0x000fe200000000ff */
[----:B------:R-:W-:Y:S01]  /*84d0*/  @P5 STG.E.U16 desc[UR36][R6.64+0x12], R93 ;  /* 0x0000125d06005986 */ /* 0x000fe2000c101524 */
[----:B------:R-:W-:Y:S01]  /*84e0*/  ISETP.GT.AND P5, PT, R0, 0x11, P0 ;  /* 0x000000110000780c */ /* 0x000fe200007a4270 */
        /* <DEDUP_REMOVED lines=74> */
[----:B------:R-:W-:Y:S01]  /*8990*/  FMUL R127, R127, R155 ;  /* 0x0000009b7f7f7220 */ /* 0x000fe20000400000 */
[----:B------:R-:W-:Y:S01]  /*89a0*/  F2FP.F16.F32.PACK_AB R119, RZ, R119 ;  /* 0x00000077ff77723e */ /* 0x000fe200000000ff */
[-C--:B------:R-:W-:Y:S01]  /*89b0*/  FMUL R128, R128, R155.reuse ;  /* 0x0000009b80807220 */ /* 0x080fe20000400000 */
[----:B------:R-:W-:Y:S01]  /*89c0*/  F2FP.F16.F32.PACK_AB R120, RZ, R120 ;  /* 0x00000078ff78723e */ /* 0x000fe200000000ff */
        /* <DEDUP_REMOVED lines=62> */
[----:B------:R-:W-:Y:S01]  /*8db0*/  IMAD.SHL.U32 R23, R4, 0x100, RZ ;  /* 0x0000010004177824 */ /* 0x000fe200078e00ff */
[----:B------:R-:W-:Y:S01]  /*8dc0*/  F2FP.F16.F32.PACK_AB R138, RZ, R138 ;  /* 0x0000008aff8a723e */ /* 0x000fe200000000ff */
[----:B------:R-:W-:Y:S01]  /*8dd0*/  FMUL R146, R146, R155 ;  /* 0x0000009b92927220 */ /* 0x000fe20000400000 */
[----:B------:R-:W-:Y:S01]  /*8de0*/  F2FP.F16.F32.PACK_AB R139, RZ, R139 ;  /* 0x0000008bff8b723e */ /* 0x000fe200000000ff */
[-C--:B------:R-:W-:Y:S01]  /*8df0*/  FMUL R147, R147, R155.reuse ;  /* 0x0000009b93937220 */ /* 0x080fe20000400000 */
[----:B------:R-:W-:Y:S01]  /*8e00*/  F2FP.F16.F32.PACK_AB R140, RZ, R140 ;  /* 0x0000008cff8c723e */ /* 0x000fe200000000ff */
[----:B------:R-:W-:Y:S01]  /*8e10*/  @P1 STG.E.U16 desc[UR36][R6.64+0x90], R124 ;  /* 0x0000907c06001986 */ /* 0x000fe2000c101524 */
[----:B------:R-:W-:Y:S01]  /*8e20*/  ISETP.GT.AND P1, PT, R0, 0x50, P3 ;  /* 0x000000500000780c */ /* 0x000fe20001f24270 */
[----:B------:R-:W-:Y:S01]  /*8e30*/  FMUL R148, R148, R155 ;  /* 0x0000009b94947220 */ /* 0x000fe20000400000 */
[----:B------:R-:W-:Y:S01]  /*8e40*/  F2FP.F16.F32.PACK_AB R141, RZ, R141 ;  /* 0x0000008dff8d723e */ /* 0x000fe200000000ff */
[----:B------:R-:W-:Y:S01]  /*8e50*/  @P2 STG.E.U16 desc[UR36][R6.64+0x92], R125 ;  /* 0x0000927d06002986 */ /* 0x000fe2000c101524 */
[C---:B------:R-:W-:Y:S01]  /*8e60*/  ISETP.GT.AND P2, PT, R0.reuse, 0x51, P3 ;  /* 0x000000510000780c */ /* 0x040fe20001f44270 */
        /* <DEDUP_REMOVED lines=12> */
[-C--:B------:R-:W-:Y:S01]  /*8f30*/  FMUL R25, R25, R155.reuse ;  /* 0x0000009b19197220 */ /* 0x080fe20000400000 */
[----:B------:R-:W-:Y:S01]  /*8f40*/  SHF.L.U64.HI R21, R4, 0x8, R5 ;  /* 0x0000000804157819 */ /* 0x000fe20000010205 */
[----:B------:R-:W-:Y:S01]  /*8f50*/  @P2 STG.E.U16 desc[UR36][R6.64+0xa2], R129 ;  /* 0x0000a28106002986 */ /* 0x000fe2000c101524 */
[----:B------:R-:W-:Y:S01]  /*8f60*/  ISETP.GT.AND P2, PT, R0, 0x59, P3 ;  /* 0x000000590000780c */ /* 0x000fe20001f44270 */
        /* <DEDUP_REMOVED lines=58> */
[----:B------:R-:W-:Y:S01]  /*9310*/  @P2 STG.E.U16 desc[UR36][R12.64+0xd0], R142 ;  /* 0x0000d08e0c002986 */ /* 0x000fe2000c101524 */
        /* <DEDUP_REMOVED lines=10> */
[----:B------:R-:W-:Y:S01]  /*93c0*/  ISETP.GT.AND P5, PT, R0, 0x70, P0 ;  /* 0x000000700000780c */ /* 0x000fe200007a4270 */
[----:B------:R-:W-:Y:S01]  /*93d0*/  @P1 IMAD.MOV.U32 R4, RZ, RZ, R6 ;  /* 0x000000ffff041224 */ /* 0x000fe200078e0006 */
[----:B------:R-:W-:Y:S01]  /*93e0*/  F2FP.F16.F32.PACK_AB R38, RZ, R38 ;  /* 0x00000026ff26723e */ /* 0x000fe200000000ff */
[----:B------:R-:W-:Y:S01]  /*93f0*/  @P1 IMAD.MOV.U32 R5, RZ, RZ, R7 ;  /* 0x000000ffff051224 */ /* 0x000fe200078e0007 */
[----:B------:R-:W-:Y:S01]  /*9400*/  F2FP.F16.F32.PACK_AB R39, RZ, R39 ;  /* 0x00000027ff27723e */ /* 0x000fe200000000ff */
[-C--:B------:R-:W-:Y:S01]  /*9410*/  FMUL R45, R45, R155.reuse ;  /* 0x0000009b2d2d7220 */ /* 0x080fe20000400000 */
[----:B------:R-:W-:Y:S01]  /*9420*/  F2FP.F16.F32.PACK_AB R40, RZ, R40 ;  /* 0x00000028ff28723e */ /* 0x000fe200000000ff */
[-C--:B------:R-:W-:Y:S01]  /*9430*/  FMUL R46, R46, R155.reuse ;  /* 0x0000009b2e2e7220 */ /* 0x080fe20000400000 */
[----:B------:R0:W-:Y:S01]  /*9440*/  @P1 STG.E.U16 desc[UR36][R4.64+0xe2], R145 ;  /* 0x0000e29104001986 */ /* 0x0001e2000c101524 */
[----:B------:R-:W-:Y:S01]  /*9450*/  IADD3 R14, P1, P2, R11, R6, R23 ;  /* 0x000000060b0e7210 */ /* 0x000fe20007a3e017 */
[----:B------:R-:W-:Y:S01]  /*9460*/  FMUL R47, R47, R155 ;  /* 0x0000009b2f2f7220 */ /* 0x000fe20000400000 */
[----:B------:R-:W-:Y:S01]  /*9470*/  F2FP.F16.F32.PACK_AB R41, RZ, R41 ;  /* 0x00000029ff29723e */ /* 0x000fe200000000ff */
[----:B------:R-:W-:Y:S01]  /*9480*/  FMUL R48, R48, R155 ;  /* 0x0000009b30307220 */ /* 0x000fe20000400000 */
[----:B------:R-:W-:Y:S01]  /*9490*/  IADD3.X R15, R9, R7, R21, P1, P2 ;  /* 0x00000007090f7210 */ /* 0x000fe20000fe4415 */
[-C--:B------:R-:W-:Y:S01]  /*94a0*/  FMUL R49, R49, R155.reuse ;  /* 0x0000009b31317220 */ /* 0x080fe20000400000 */
[C---:B------:R-:W-:Y:S01]  /*94b0*/  ISETP.GT.AND P1, PT, R3.reuse, 0x80, PT ;  /* 0x000000800300780c */ /* 0x040fe20003f24270 */
[-C--:B------:R-:W-:Y:S01]  /*94c0*/  FMUL R50, R50, R155.reuse ;  /* 0x0000009b32327220 */ /* 0x080fe20000400000 */
[----:B------:R-:W-:Y:S01]  /*94d0*/  ISETP.GT.AND P2, PT, R3, 0x88, PT ;  /* 0x000000880300780c */ /* 0x000fe20003f44270 */
[----:B------:R-:W-:Y:S01]  /*94e0*/  FMUL R51, R51, R155 ;  /* 0x0000009b33337220 */ /* 0x000fe20000400000 */
[----:B------:R-:W-:Y:S01]  /*94f0*/  F2FP.F16.F32.PACK_AB R42, RZ, R42 ;  /* 0x0000002aff2a723e */ /* 0x000fe200000000ff */
[----:B0-----:R-:W-:Y:S01]  /*9500*/  @P5 IMAD.MOV.U32 R4, RZ, RZ, R12 ;  /* 0x000000ffff045224 */ /* 0x001fe200078e000c */
[----:B------:R-:W-:Y:S01]  /*9510*/  F2FP.F16.F32.PACK_AB R43, RZ, R43 ;  /* 0x0000002bff2b723e */ /* 0x000fe200000000ff */
[----:B------:R-:W-:Y:S01]  /*9520*/  @P5 IMAD.MOV.U32 R5, RZ, RZ, R13 ;  /* 0x000000ffff055224 */ /* 0x000fe200078e000d */
[----:B------:R-:W-:Y:S01]  /*9530*/  F2FP.F16.F32.PACK_AB R44, RZ, R44 ;  /* 0x0000002cff2c723e */ /* 0x000fe200000000ff */
[----:B------:R-:W-:Y:S01]  /*9540*/  FMUL R52, R52, R155 ;  /* 0x0000009b34347220 */ /* 0x000fe20000400000 */
[----:B------:R-:W-:Y:S01]  /*9550*/  F2FP.F16.F32.PACK_AB R45, RZ, R45 ;  /* 0x0000002dff2d723e */ /* 0x000fe200000000ff */
[-C--:B------:R-:W-:Y:S01]  /*9560*/  FMUL R53, R53, R155.reuse ;  /* 0x0000009b35357220 */ /* 0x080fe20000400000 */
[----:B------:R0:W-:Y:S01]  /*9570*/  @P5 STG.E.U16 desc[UR36][R4.64+0xe0], R146 ;  /* 0x0000e09204005986 */ /* 0x0001e2000c101524 */
[----:B------:R-:W-:Y:S01]  /*9580*/  ISETP.GT.AND P5, PT, R0, 0x78, P3 ;  /* 0x000000780000780c */ /* 0x000fe20001fa4270 */
[-C--:B------:R-:W-:Y:S01]  /*9590*/  FMUL R54, R54, R155.reuse ;  /* 0x0000009b36367220 */ /* 0x080fe20000400000 */
[C---:B------:R-:W-:Y:S01]  /*95a0*/  ISETP.GT.AND P3, PT, R0.reuse, 0x79, P3 ;  /* 0x000000790000780c */ /* 0x040fe20001f64270 */
[----:B------:R-:W-:Y:S01]  /*95b0*/  @P4 STG.E.U16 desc[UR36][R12.64+0xe2], R147 ;  /* 0x0000e2930c004986 */ /* 0x000fe2000c101524 */
[C---:B------:R-:W-:Y:S01]  /*95c0*/  ISETP.GT.AND P4, PT, R0.reuse, 0x78, P0 ;  /* 0x000000780000780c */ /* 0x040fe20000784270 */
[-C--:B------:R-:W-:Y:S01]  /*95d0*/  FMUL R55, R55, R155.reuse ;  /* 0x0000009b37377220 */ /* 0x080fe20000400000 */
[----:B------:R-:W-:Y:S01]  /*95e0*/  ISETP.GT.AND P0, PT, R0, 0x79, P0 ;  /* 0x000000790000780c */ /* 0x000fe20000704270 */
[-C--:B------:R-:W-:Y:S01]  /*95f0*/  FMUL R56, R56, R155.reuse ;  /* 0x0000009b38387220 */ /* 0x080fe20000400000 */
[----:B------:R-:W-:Y:S01]  /*9600*/  F2FP.F16.F32.PACK_AB R46, RZ, R46 ;  /* 0x0000002eff2e723e */ /* 0x000fe200000000ff */
[----:B------:R-:W-:Y:S01]  /*9610*/  FMUL R57, R57, R155 ;  /* 0x0000009b39397220 */ /* 0x000fe20000400000 */
[----:B------:R-:W-:Y:S01]  /*9620*/  F2FP.F16.F32.PACK_AB R47, RZ, R47 ;  /* 0x0000002fff2f723e */ /* 0x000fe200000000ff */
[-C--:B------:R-:W-:Y:S01]  /*9630*/  FMUL R58, R58, R155.reuse ;  /* 0x0000009b3a3a7220 */ /* 0x080fe20000400000 */
[----:B------:R-:W-:Y:S01]  /*9640*/  F2FP.F16.F32.PACK_AB R48, RZ, R48 ;  /* 0x00000030ff30723e */ /* 0x000fe200000000ff */
[----:B------:R-:W-:Y:S01]  /*9650*/  @P5 STG.E.U16 desc[UR36][R6.64+0xf0], R148 ;  /* 0x0000f09406005986 */ /* 0x000fe2000c101524 */
[----:B0-----:R-:W-:Y:S01]  /*9660*/  IADD3 R4, P5, R23, R6, RZ ;  /* 0x0000000617047210 */ /* 0x001fe20007fbe0ff */
[----:B------:R-:W-:Y:S01]  /*9670*/  FMUL R59, R59, R155 ;  /* 0x0000009b3b3b7220 */ /* 0x000fe20000400000 */
[----:B------:R-:W-:Y:S01]  /*9680*/  F2FP.F16.F32.PACK_AB R49, RZ, R49 ;  /* 0x00000031ff31723e */ /* 0x000fe200000000ff */
[----:B------:R0:W-:Y:S01]  /*9690*/  @P3 STG.E.U16 desc[UR36][R6.64+0xf2], R149 ;  /* 0x0000f29506003986 */ /* 0x0001e2000c101524 */
[C---:B------:R-:W-:Y:S01]  /*96a0*/  ISETP.GT.AND P3, PT, R0.reuse, RZ, P1 ;  /* 0x000000ff0000720c */ /* 0x040fe20000f64270 */
[----:B------:R-:W-:Y:S01]  /*96b0*/  IMAD.X R5, R21, 0x1, R7, P5 ;  /* 0x0000000115057824 */ /* 0x000fe200028e0607 */
[C---:B------:R-:W-:Y:S01]  /*96c0*/  ISETP.GT.AND P5, PT, R0.reuse, RZ, P2 ;  /* 0x000000ff0000720c */ /* 0x040fe200017a4270 */
        /* <DEDUP_REMOVED lines=11> */
[-C--:B0-----:R-:W-:Y:S01]  /*9780*/  IADD3 R6, P3, R11, R4.reuse, RZ ;  /* 0x000000040b067210 */ /* 0x081fe20007f7e0ff */
[----:B------:R-:W-:Y:S01]  /*9790*/  FMUL R63, R63, R155 ;  /* 0x0000009b3f3f7220 */ /* 0x000fe20000400000 */
[----:B------:R-:W-:Y:S01]  /*97a0*/  F2FP.F16.F32.PACK_AB R53, RZ, R53 ;  /* 0x00000035ff35723e */ /* 0x000fe200000000ff */
[----:B------:R-:W-:Y:S01]  /*97b0*/  @P4 STG.E.U16 desc[UR36][R4.64+0x2], R25 ;  /* 0x0000021904004986 */ /* 0x000fe2000c101524 */
[----:B------:R-:W-:Y:S01]  /*97c0*/  IADD3 R10, P4, R11, R4, RZ ;  /* 0x000000040b0a7210 */ /* 0x000fe20007f9e0ff */
[C-C-:B------:R-:W-:Y:S01]  /*97d0*/  IMAD.X R7, R9.reuse, 0x1, R5.reuse, P3 ;  /* 0x0000000109077824 */ /* 0x140fe200018e0605 */
[----:B------:R-:W-:Y:S01]  /*97e0*/  ISETP.GT.AND P3, PT, R0, 0x9, P2 ;  /* 0x000000090000780c */ /* 0x000fe20001764270 */
[-C--:B------:R-:W-:Y:S01]  /*97f0*/  FMUL R64, R64, R155.reuse ;  /* 0x0000009b40407220 */ /* 0x080fe20000400000 */
[----:B------:R-:W-:Y:S01]  /*9800*/  F2FP.F16.F32.PACK_AB R54, RZ, R54 ;  /* 0x00000036ff36723e */ /* 0x000fe200000000ff */
[----:B------:R-:W-:Y:S01]  /*9810*/  IMAD.X R11, R9, 0x1, R5, P4 ;  /* 0x00000001090b7824 */ /* 0x000fe200020e0605 */
[----:B------:R-:W-:Y:S01]  /*9820*/  ISETP.GT.AND P4, PT, R0, 0x8, P1 ;  /* 0x000000080000780c */ /* 0x000fe20000f84270 */
[----:B------:R-:W-:Y:S01]  /*9830*/  FMUL R65, R65, R155 ;  /* 0x0000009b41417220 */ /* 0x000fe20000400000 */
[----:B------:R-:W-:Y:S01]  /*9840*/  F2FP.F16.F32.PACK_AB R55, RZ, R55 ;  /* 0x00000037ff37723e */ /* 0x000fe200000000ff */
[-C--:B------:R-:W-:Y:S01]  /*9850*/  FMUL R66, R66, R155.reuse ;  /* 0x0000009b42427220 */ /* 0x080fe20000400000 */
        /* <DEDUP_REMOVED lines=8> */
[-C--:B------:R-:W-:Y:S01]  /*98e0*/  FMUL R69, R69, R155.reuse ;  /* 0x0000009b45457220 */ /* 0x080fe20000400000 */
[----:B------:R-:W-:Y:S01]  /*98f0*/  @P4 STG.E.U16 desc[UR36][R4.64+0x10], R28 ;  /* 0x0000101c04004986 */ /* 0x000fe2000c101524 */
[----:B------:R-:W-:Y:S01]  /*9900*/  ISETP.GT.AND P4, PT, R0, 0x10, P1 ;  /* 0x000000100000780c */ /* 0x000fe20000f84270 */
[-C--:B------:R-:W-:Y:S01]  /*9910*/  FMUL R70, R70, R155.reuse ;  /* 0x0000009b46467220 */ /* 0x080fe20000400000 */
[----:B------:R-:W-:Y:S01]  /*9920*/  F2FP.F16.F32.PACK_AB R58, RZ, R58 ;  /* 0x0000003aff3a723e */ /* 0x000fe200000000ff */
[-C--:B------:R-:W-:Y:S01]  /*9930*/  FMUL R71, R71, R155.reuse ;  /* 0x0000009b47477220 */ /* 0x080fe20000400000 */
[----:B------:R-:W-:Y:S01]  /*9940*/  @P5 STG.E.U16 desc[UR36][R4.64+0x12], R29 ;  /* 0x0000121d04005986 */ /* 0x000fe2000c101524 */
[----:B------:R-:W-:Y:S01]  /*9950*/  ISETP.GT.AND P5, PT, R0, 0x11, P1 ;  /* 0x000000110000780c */ /* 0x000fe20000fa4270 */
[----:B------:R-:W-:Y:S01]  /*9960*/  FMUL R72, R72, R155 ;  /* 0x0000009b48487220 */ /* 0x000fe20000400000 */
[----:B------:R-:W-:Y:S01]  /*9970*/  F2FP.F16.F32.PACK_AB R59, RZ, R59 ;  /* 0x0000003bff3b723e */ /* 0x000fe200000000ff */
[----:B------:R0:W-:Y:S01]  /*9980*/  @P0 STG.E.U16 desc[UR36][R6.64+0x10], R30 ;  /* 0x0000101e06000986 */ /* 0x0001e2000c101524 */
        /* <DEDUP_REMOVED lines=9> */
[----:B------:R-:W-:Y:S01]  /*9a20*/  FMUL R75, R75, R155 ;  /* 0x0000009b4b4b7220 */ /* 0x000fe20000400000 */
[----:B------:R-:W-:Y:S01]  /*9a30*/  F2FP.F16.F32.PACK_AB R62, RZ, R62 ;  /* 0x0000003eff3e723e */ /* 0x000fe200000000ff */
[----:B------:R-:W-:Y:S01]  /*9a40*/  @P5 STG.E.U16 desc[UR36][R4.64+0x22], R33 ;  /* 0x0000222104005986 */ /* 0x000fe2000c101524 */
[----:B------:R-:W-:Y:S01]  /*9a50*/  ISETP.GT.AND P5, PT, R0, 0x19, P1 ;  /* 0x000000190000780c */ /* 0x000fe20000fa4270 */
[--C-:B0-----:R-:W-:Y:S01]  /*9a60*/  @P0 IMAD.MOV.U32 R6, RZ, RZ, R14.reuse ;  /* 0x000000ffff060224 */ /* 0x101fe200078e000e */
[----:B------:R-:W-:Y:S01]  /*9a70*/  @P0 MOV R7, R15 ;  /* 0x0000000f00070202 */ /* 0x000fe20000000f00 */
[----:B------:R-:W-:Y:S01]  /*9a80*/  FMUL R76, R76, R155 ;  /* 0x0000009b4c4c7220 */ /* 0x000fe20000400000 */
[----:B------:R-:W-:Y:S01]  /*9a90*/  F2FP.F16.F32.PACK_AB R63, RZ, R63 ;  /* 0x0000003fff3f723e */ /* 0x000fe200000000ff */
[-C--:B------:R-:W-:Y:S01]  /*9aa0*/  FMUL R77, R77, R155.reuse ;  /* 0x0000009b4d4d7220 */ /* 0x080fe20000400000 */
[----:B------:R-:W-:Y:S01]  /*9ab0*/  F2FP.F16.F32.PACK_AB R64, RZ, R64 ;  /* 0x00000040ff40723e */ /* 0x000fe200000000ff */
[----:B------:R0:W-:Y:S01]  /*9ac0*/  @P0 STG.E.U16 desc[UR36][R6.64+0x20], R34 ;  /* 0x0000202206000986 */ /* 0x0001e2000c101524 */
        /* <DEDUP_REMOVED lines=11> */
[--C-:B0-----:R-:W-:Y:S01]  /*9b80*/  @P3 IMAD.MOV.U32 R6, RZ, RZ, R14.reuse ;  /* 0x000000ffff063224 */ /* 0x101fe200078e000e */
[----:B------:R-:W-:Y:S01]  /*9b90*/  F2FP.F16.F32.PACK_AB R70, RZ, R70 ;  /* 0x00000046ff46723e */ /* 0x000fe200000000ff */
[--C-:B------:R-:W-:Y:S01]  /*9ba0*/  @P3 IMAD.MOV.U32 R7, RZ, RZ, R15.reuse ;  /* 0x000000ffff073224 */ /* 0x100fe200078e000f */
[----:B------:R-:W-:Y:S01]  /*9bb0*/  F2FP.F16.F32.PACK_AB R71, RZ, R71 ;  /* 0x00000047ff47723e */ /* 0x000fe200000000ff */
[-C--:B------:R-:W-:Y:S01]  /*9bc0*/  FMUL R83, R83, R155.reuse ;  /* 0x0000009b53537220 */ /* 0x080fe20000400000 */
[----:B------:R-:W-:Y:S01]  /*9bd0*/  F2FP.F16.F32.PACK_AB R72, RZ, R72 ;  /* 0x00000048ff48723e */ /* 0x000fe200000000ff */
[-C--:B------:R-:W-:Y:S01]  /*9be0*/  FMUL R84, R84, R155.reuse ;  /* 0x0000009b54547220 */ /* 0x080fe20000400000 */
[----:B------:R0:W-:Y:S01]  /*9bf0*/  @P3 STG.E.U16 desc[UR36][R6.64+0x22], R35 ;  /* 0x0000222306003986 */ /* 0x0001e2000c101524 */
        /* <DEDUP_REMOVED lines=11> */
[----:B0-----:R-:W-:Y:S01]  /*9cb0*/  @P0 IMAD.MOV.U32 R6, RZ, RZ, R14 ;  /* 0x000000ffff060224 */ /* 0x001fe200078e000e */
[----:B------:R-:W-:Y:S01]  /*9cc0*/  F2FP.F16.F32.PACK_AB R76, RZ, R76 ;  /* 0x0000004cff4c723e */ /* 0x000fe200000000ff */
[----:B------:R-:W-:Y:S01]  /*9cd0*/  @P0 IMAD.MOV.U32 R7, RZ, RZ, R15 ;  /* 0x000000ffff070224 */ /* 0x000fe200078e000f */
[----:B------:R-:W-:-:S02]  /*9ce0*/  F2FP.F16.F32.PACK_AB R77, RZ, R77 ;  /* 0x0000004dff4d723e */ /* 0x000fc400000000ff */
[----:B------:R-:W-:Y:S02]  /*9cf0*/  F2FP.F16.F32.PACK_AB R78, RZ, R78 ;  /* 0x0000004eff4e723e */ /* 0x000fe400000000ff */
[----:B------:R0:W-:Y:S01]  /*9d00*/  @P0 STG.E.U16 desc[UR36][R6.64+0x30], R38 ;  /* 0x0000302606000986 */ /* 0x0001e2000c101524 */
[----:B------:R-:W-:Y:S02]  /*9d10*/  ISETP.GT.AND P0, PT, R0, 0x20, P2 ;  /* 0x000000200000780c */ /* 0x000fe40001704270 */
[----:B------:R-:W-:Y:S02]  /*9d20*/  F2FP.F16.F32.PACK_AB R79, RZ, R79 ;  /* 0x0000004fff4f723e */ /* 0x000fe400000000ff */
[----:B------:R-:W-:Y:S02]  /*9d30*/  F2FP.F16.F32.PACK_AB R80, RZ, R80 ;  /* 0x00000050ff50723e */ /* 0x000fe400000000ff */
[----:B------:R-:W-:Y:S02]  /*9d40*/  F2FP.F16.F32.PACK_AB R81, RZ, R81 ;  /* 0x00000051ff51723e */ /* 0x000fe400000000ff */
[----:B------:R-:W-:-:S02]  /*9d50*/  F2FP.F16.F32.PACK_AB R82, RZ, R82 ;  /* 0x00000052ff52723e */ /* 0x000fc400000000ff */
[----:B------:R-:W-:Y:S01]  /*9d60*/  F2FP.F16.F32.PACK_AB R83, RZ, R83 ;  /* 0x00000053ff53723e */ /* 0x000fe200000000ff */
[----:B0-----:R-:W-:Y:S01]  /*9d70*/  @P3 IMAD.MOV.U32 R6, RZ, RZ, R14 ;  /* 0x000000ffff063224 */ /* 0x001fe200078e000e */
[----:B------:R-:W-:Y:S01]  /*9d80*/  F2FP.F16.F32.PACK_AB R84, RZ, R84 ;  /* 0x00000054ff54723e */ /* 0x000fe200000000ff */
[----:B------:R-:W-:Y:S01]  /*9d90*/  @P3 IMAD.MOV.U32 R7, RZ, RZ, R15 ;  /* 0x000000ffff073224 */ /* 0x000fe200078e000f */
[----:B------:R-:W-:Y:S02]  /*9da0*/  F2FP.F16.F32.PACK_AB R85, RZ, R85 ;  /* 0x00000055ff55723e */ /* 0x000fe400000000ff */
[----:B------:R-:W-:Y:S02]  /*9db0*/  F2FP.F16.F32.PACK_AB R86, RZ, R86 ;  /* 0x00000056ff56723e */ /* 0x000fe400000000ff */
[----:B------:R0:W-:Y:S01]  /*9dc0*/  @P3 STG.E.U16 desc[UR36][R6.64+0x32], R39 ;  /* 0x0000322706003986 */ /* 0x0001e2000c101524 */
[C---:B------:R-:W-:Y:S02]  /*9dd0*/  ISETP.GT.AND P3, PT, R0.reuse, 0x21, P2 ;  /* 0x000000210000780c */ /* 0x040fe40001764270 */
[----:B------:R-:W-:Y:S01]  /*9de0*/  F2FP.F16.F32.PACK_AB R87, RZ, R87 ;  /* 0x00000057ff57723e */ /* 0x000fe200000000ff */
[----:B------:R-:W-:Y:S01]  /*9df0*/  @P4 STG.E.U16 desc[UR36][R4.64+0x40], R40 ;  /* 0x0000402804004986 */ /* 0x000fe2000c101524 */
[----:B------:R-:W-:-:S03]  /*9e00*/  ISETP.GT.AND P4, PT, R0, 0x28, P1 ;  /* 0x000000280000780c */ /* 0x000fc60000f84270 */
[----:B------:R-:W-:Y:S01]  /*9e10*/  @P5 STG.E.U16 desc[UR36][R4.64+0x42], R41 ;  /* 0x0000422904005986 */ /* 0x000fe2000c101524 */
[----:B------:R-:W-:Y:S01]  /*9e20*/  ISETP.GT.AND P5, PT, R0, 0x29, P1 ;  /* 0x000000290000780c */ /* 0x000fe20000fa4270 */
[----:B0-----:R-:W-:Y:S02]  /*9e30*/  @P0 IMAD.MOV.U32 R6, RZ, RZ, R14 ;  /* 0x000000ffff060224 */ /* 0x001fe400078e000e */
[----:B------:R-:W-:-:S05]  /*9e40*/  @P0 IMAD.MOV.U32 R7, RZ, RZ, R15 ;  /* 0x000000ffff070224 */ /* 0x000fca00078e000f */
[----:B------:R0:W-:Y:S01]  /*9e50*/  @P0 STG.E.U16 desc[UR36][R6.64+0x40], R42 ;  /* 0x0000402a06000986 */ /* 0x0001e2000c101524 */
[----:B------:R-:W-:Y:S01]  /*9e60*/  ISETP.GT.AND P0, PT, R0, 0x28, P2 ;  /* 0x000000280000780c */ /* 0x000fe20001704270 */
[----:B0-----:R-:W-:Y:S02]  /*9e70*/  @P3 IMAD.MOV.U32 R6, RZ, RZ, R14 ;  /* 0x000000ffff063224 */ /* 0x001fe400078e000e */
[----:B------:R-:W-:-:S05]  /*9e80*/  @P3 IMAD.MOV.U32 R7, RZ, RZ, R15 ;  /* 0x000000ffff073224 */ /* 0x000fca00078e000f */
[----:B------:R0:W-:Y:S01]  /*9e90*/  @P3 STG.E.U16 desc[UR36][R6.64+0x42], R43 ;  /* 0x0000422b06003986 */ /* 0x0001e2000c101524 */
[----:B------:R-:W-:-:S03]  /*9ea0*/  ISETP.GT.AND P3, PT, R0, 0x29, P2 ;  /* 0x000000290000780c */ /* 0x000fc60001764270 */
[----:B------:R-:W-:Y:S01]  /*9eb0*/  @P4 STG.E.U16 desc[UR36][R4.64+0x50], R44 ;  /* 0x0000502c04004986 */ /* 0x000fe2000c101524 */
[----:B------:R-:W-:-:S03]  /*9ec0*/  ISETP.GT.AND P4, PT, R0, 0x30, P1 ;  /* 0x000000300000780c */ /* 0x000fc60000f84270 */
[----:B------:R-:W-:Y:S01]  /*9ed0*/  @P5 STG.E.U16 desc[UR36][R4.64+0x52], R45 ;  /* 0x0000522d04005986 */ /* 0x000fe2000c101524 */
[----:B------:R-:W-:Y:S02]  /*9ee0*/  ISETP.GT.AND P5, PT, R0, 0x31, P1 ;  /* 0x000000310000780c */ /* 0x000fe40000fa4270 */
[----:B0-----:R-:W-:Y:S01]  /*9ef0*/  @P0 MOV R6, R14 ;  /* 0x0000000e00060202 */ /* 0x001fe20000000f00 */
        /* <DEDUP_REMOVED lines=27> */
[----:B0-----:R-:W-:Y:S01]  /*a0b0*/  @P3 IMAD.MOV.U32 R6, RZ, RZ, R14 ;  /* 0x000000ffff063224 */ /* 0x001fe200078e000e */
[----:B------:R-:W-:-:S05]  /*a0c0*/  @P3 MOV R7, R15 ;  /* 0x0000000f00073202 */ /* 0x000fca0000000f00 */
        /* <DEDUP_REMOVED lines=33> */
[----:B------:R-:W-:Y:S02]  /*a2e0*/  ISETP.GT.AND P0, PT, R0, 0x58, P2 ;  /* 0x000000580000780c */ /* 0x000fe40001704270 */
[----:B0-----:R-:W-:Y:S01]  /*a2f0*/  @P3 MOV R6, R14 ;  /* 0x0000000e00063202 */ /* 0x001fe20000000f00 */
        /* <DEDUP_REMOVED lines=31> */
[----:B0-----:R-:W-:Y:S01]  /*a4f0*/  @P0 IMAD.MOV.U32 R6, RZ, RZ, R14 ;  /* 0x000000ffff060224 */ /* 0x001fe200078e000e */
[----:B------:R-:W-:-:S05]  /*a500*/  @P0 MOV R7, R15 ;  /* 0x0000000f00070202 */ /* 0x000fca0000000f00 */
[----:B------:R0:W-:Y:S01]  /*a510*/  @P0 STG.E.U16 desc[UR36][R6.64+0xd0], R78 ;  /* 0x0000d04e06000986 */ /* 0x0001e2000c101524 */
[----:B------:R-:W-:Y:S01]  /*a520*/  ISETP.GT.AND P0, PT, R0, 0x70, P2 ;  /* 0x000000700000780c */ /* 0x000fe20001704270 */
[----:B0-----:R-:W-:Y:S02]  /*a530*/  @P3 IMAD.MOV.U32 R6, RZ, RZ, R14 ;  /* 0x000000ffff063224 */ /* 0x001fe400078e000e */
[----:B------:R-:W-:-:S05]  /*a540*/  @P3 IMAD.MOV.U32 R7, RZ, RZ, R15 ;  /* 0x000000ffff073224 */ /* 0x000fca00078e000f */
[----:B------:R0:W-:Y:S01]  /*a550*/  @P3 STG.E.U16 desc[UR36][R6.64+0xd2], R79 ;  /* 0x0000d24f06003986 */ /* 0x0001e2000c101524 */
[C---:B------:R-:W-:Y:S02]  /*a560*/  ISETP.GT.AND P3, PT, R0.reuse, 0x78, P1 ;  /* 0x000000780000780c */ /* 0x040fe40000f64270 */
[C---:B------:R-:W-:Y:S01]  /*a570*/  ISETP.GT.AND P1, PT, R0.reuse, 0x79, P1 ;  /* 0x000000790000780c */ /* 0x040fe20000f24270 */
[----:B------:R-:W-:Y:S01]  /*a580*/  @P4 STG.E.U16 desc[UR36][R4.64+0xe0], R80 ;  /* 0x0000e05004004986 */ /* 0x000fe2000c101524 */
[----:B------:R-:W-:-:S03]  /*a590*/  ISETP.GT.AND P4, PT, R0, 0x71, P2 ;  /* 0x000000710000780c */ /* 0x000fc60001784270 */
[----:B------:R-:W-:Y:S01]  /*a5a0*/  @P5 STG.E.U16 desc[UR36][R4.64+0xe2], R81 ;  /* 0x0000e25104005986 */ /* 0x000fe2000c101524 */
[C---:B------:R-:W-:Y:S02]  /*a5b0*/  ISETP.GT.AND P5, PT, R0.reuse, 0x78, P2 ;  /* 0x000000780000780c */ /* 0x040fe400017a4270 */
[----:B------:R-:W-:Y:S01]  /*a5c0*/  ISETP.GT.AND P2, PT, R0, 0x79, P2 ;  /* 0x000000790000780c */ /* 0x000fe20001744270 */
[----:B0-----:R-:W-:Y:S02]  /*a5d0*/  @P0 IMAD.MOV.U32 R6, RZ, RZ, R14 ;  /* 0x000000ffff060224 */ /* 0x001fe400078e000e */
[----:B------:R-:W-:-:S05]  /*a5e0*/  @P0 IMAD.MOV.U32 R7, RZ, RZ, R15 ;  /* 0x000000ffff070224 */ /* 0x000fca00078e000f */
[----:B------:R0:W-:Y:S02]  /*a5f0*/  @P0 STG.E.U16 desc[UR36][R6.64+0xe0], R82 ;  /* 0x0000e05206000986 */ /* 0x0001e4000c101524 */
[----:B0-----:R-:W-:Y:S02]  /*a600*/  @P4 IMAD.MOV.U32 R6, RZ, RZ, R14 ;  /* 0x000000ffff064224 */ /* 0x001fe400078e000e */
[----:B------:R-:W-:-:S05]  /*a610*/  @P4 IMAD.MOV.U32 R7, RZ, RZ, R15 ;  /* 0x000000ffff074224 */ /* 0x000fca00078e000f */
[----:B------:R-:W-:Y:S04]  /*a620*/  @P4 STG.E.U16 desc[UR36][R6.64+0xe2], R83 ;  /* 0x0000e25306004986 */ /* 0x000fe8000c101524 */
[----:B------:R-:W-:Y:S04]  /*a630*/  @P3 STG.E.U16 desc[UR36][R4.64+0xf0], R84 ;  /* 0x0000f05404003986 */ /* 0x000fe8000c101524 */
[----:B------:R0:W-:Y:S02]  /*a640*/  @P1 STG.E.U16 desc[UR36][R4.64+0xf2], R85 ;  /* 0x0000f25504001986 */ /* 0x0001e4000c101524 */
[----:B0-----:R-:W-:-:S02]  /*a650*/  @P5 IMAD.MOV.U32 R4, RZ, RZ, R14 ;  /* 0x000000ffff045224 */ /* 0x001fc400078e000e */
[----:B------:R-:W-:-:S05]  /*a660*/  @P5 IMAD.MOV.U32 R5, RZ, RZ, R15 ;  /* 0x000000ffff055224 */ /* 0x000fca00078e000f */
[----:B------:R0:W-:Y:S04]  /*a670*/  @P5 STG.E.U16 desc[UR36][R4.64+0xf0], R86 ;  /* 0x0000f05604005986 */ /* 0x0001e8000c101524 */
[----:B------:R0:W-:Y:S02]  /*a680*/  @P2 STG.E.U16 desc[UR36][R14.64+0xf2], R87 ;  /* 0x0000f2570e002986 */ /* 0x0001e4000c101524 */
.L_x_287:
[----:B------:R-:W-:Y:S05]  /*a690*/  BSYNC B0 ;  /* 0x0000000000007941 */ /* 0x000fea0003800000 */
.L_x_35:
[----:B------:R-:W-:Y:S01]  /*a6a0*/  ULDC UR4, c[0x0][0xc] ;  /* 0x0000030000047ab9 */ /* 0x000fe20000000800 */
[----:B------:R-:W-:Y:S01]  /*a6b0*/  ULDC UR5, c[0x0][0x10] ;  /* 0x0000040000057ab9 */ /* 0x000fe20000000800 */
[----:B0-----:R-:W0:Y:S01]  /*a6c0*/  LDC R3, c[0x0][0x14] ;  /* 0x00000500ff037b82 */ /* 0x001e220000000800 */
[----:B------:R-:W-:Y:S01]  /*a6d0*/  UIMAD.WIDE.U32 UR4, UR4, UR5, URZ ;  /* 0x00000005040472a5 */ /* 0x000fe2000f8e003f */
[----:B------:R-:W-:Y:S01]  /*a6e0*/  PRMT R0, RZ, 0x7610, R0 ;  /* 0x00007610ff007816 */ /* 0x000fe20000000000 */
[----:B-----5:R-:W-:Y:S01]  /*a6f0*/  IMAD.MOV.U32 R154, RZ, RZ, -0x1 ;  /* 0xffffffffff9a7424 */ /* 0x020fe200078e00ff */
[----:B------:R-:W-:-:S03]  /*a700*/  MOV R23, 0xffffffff ;  /* 0xffffffff00177802 */ /* 0x000fc60000000f00 */
[----:B0-----:R-:W-:-:S04]  /*a710*/  IMAD.WIDE.U32 R16, R3, UR4, R16 ;  /* 0x0000000403107c25 */ /* 0x001fc8000f8e0010 */
[----:B------:R-:W-:Y:S01]  /*a720*/  IMAD R3, R3, UR5, RZ ;  /* 0x0000000503037c24 */ /* 0x000fe2000f8e02ff */
[----:B------:R-:W-:Y:S02]  /*a730*/  ULDC.64 UR4, c[0x0][0x650] ;  /* 0x0001940000047ab9 */ /* 0x000fe40000000a00 */
[----:B------:R-:W-:Y:S01]  /*a740*/  ISETP.GE.U32.AND P0, PT, R16, UR4, PT ;  /* 0x0000000410007c0c */ /* 0x000fe2000bf06070 */
[----:B------:R-:W-:-:S05]  /*a750*/  IMAD.IADD R17, R17, 0x1, R3 ;  /* 0x0000000111117824 */ /* 0x000fca00078e0203 */
[----:B------:R-:W-:-:S13]  /*a760*/  ISETP.GE.U32.AND.EX P0, PT, R17, UR5, PT, P0 ;  /* 0x0000000511007c0c */ /* 0x000fda000bf06100 */
[----:B------:R-:W-:Y:S05]  /*a770*/  @P0 BRA `(.L_x_288) ;  /* 0x0000000400640947 */ /* 0x000fea0003800000 */
[----:B------:R-:W0:Y:S01]  /*a780*/  S2R R12, SR_CTAID.X ;  /* 0x00000000000c7919 */ /* 0x000e220000002500 */
[----:B-12---:R-:W1:Y:S01]  /*a790*/  LDC.64 R10, c[0x0][0x628] ;  /* 0x00018a00ff0a7b82 */ /* 0x006e620000000a00 */
[----:B------:R-:W-:Y:S01]  /*a7a0*/  ULDC UR4, c[0x0][0x150] ;  /* 0x0000540000047ab9 */ /* 0x000fe20000000800 */
[----:B------:R-:W-:Y:S01]  /*a7b0*/  IMAD.MOV.U32 R8, RZ, RZ, R16 ;  /* 0x000000ffff087224 */ /* 0x000fe200078e0010 */
[----:B------:R-:W2:Y:S01]  /*a7c0*/  S2R R24, SR_CTAID.Y ;  /* 0x0000000000187919 */ /* 0x000ea20000002600 */
[----:B------:R-:W-:-:S04]  /*a7d0*/  IMAD.MOV.U32 R9, RZ, RZ, R17 ;  /* 0x000000ffff097224 */ /* 0x000fc800078e0011 */
[----:B------:R-:W2:Y:S08]  /*a7e0*/  LDC R21, c[0x0][0x144] ;  /* 0x00005100ff157b82 */ /* 0x000eb00000000800 */
[----:B------:R-:W2:Y:S08]  /*a7f0*/  LDC R0, c[0x0][0x630] ;  /* 0x00018c00ff007b82 */ /* 0x000eb00000000800 */
[----:B------:R-:W2:Y:S01]  /*a800*/  LDC.64 R14, c[0x0][0x620] ;  /* 0x00018800ff0e7b82 */ /* 0x000ea20000000a00 */
[----:B-1----:R-:W-:-:S04]  /*a810*/  ISETP.NE.U32.AND P0, PT, R10, RZ, PT ;  /* 0x000000ff0a00720c */ /* 0x002fc80003f05070 */
[----:B------:R-:W-:Y:S02]  /*a820*/  ISETP.NE.AND.EX P0, PT, R11, RZ, PT, P0 ;  /* 0x000000ff0b00720c */ /* 0x000fe40003f05300 */
[----:B0-----:R-:W-:-:S05]  /*a830*/  I2FP.F32.U32 R3, R12 ;  /* 0x0000000c00037245 */ /* 0x001fca0000201000 */
[----:B------:R-:W-:-:S04]  /*a840*/  FMUL R3, R3, UR4 ;  /* 0x0000000403037c20 */ /* 0x000fc80008400000 */
[----:B------:R0:W1:Y:S02]  /*a850*/  F2I.U32.TRUNC.NTZ R20, R3 ;  /* 0x0000000300147305 */ /* 0x000064000020f000 */
[----:B------:R-:W-:Y:S05]  /*a860*/  @!P0 BRA `(.L_x_289) ;  /* 0x0000000000288947 */ /* 0x000fea0003800000 */
[----:B0-----:R-:W0:Y:S02]  /*a870*/  LDC R3, c[0x0][0x634] ;  /* 0x00018d00ff037b82 */ /* 0x001e240000000800 */
[----:B0-----:R-:W-:-:S05]  /*a880*/  IADD3 R3, P0, R16, R3, RZ ;  /* 0x0000000310037210 */ /* 0x001fca0007f1e0ff */
        /* <DEDUP_REMOVED lines=8> */
.L_x_289:
[----:B------:R-:W5:Y:S01]  /*a910*/  LDC.64 R30, c[0x0][0x640] ;  /* 0x00019000ff1e7b82 */ /* 0x000f620000000a00 */
[-CC-:B--2---:R-:W-:Y:S01]  /*a920*/  SHF.R.U64 R23, R8, R0.reuse, R9.reuse ;  /* 0x0000000008177219 */ /* 0x184fe20000001209 */
[----:B-1----:R-:W-:Y:S01]  /*a930*/  IMAD.MOV R20, RZ, RZ, -R20 ;  /* 0x000000ffff147224 */ /* 0x002fe200078e0a14 */
[----:B------:R-:W-:Y:S01]  /*a940*/  SHF.R.U32.HI R0, RZ, R0, R9 ;  /* 0x00000000ff007219 */ /* 0x000fe20000011609 */
[----:B------:R-:W-:Y:S01]  /*a950*/  ULDC UR4, c[0x0][0x154] ;  /* 0x0000550000047ab9 */ /* 0x000fe20000000800 */
[----:B0-----:R-:W-:Y:S01]  /*a960*/  IADD3 R3, P0, RZ, -R23, RZ ;  /* 0x80000017ff037210 */ /* 0x001fe20007f1e0ff */
[----:B------:R-:W-:Y:S02]  /*a970*/  IMAD R26, R21, R20, R12 ;  /* 0x00000014151a7224 */ /* 0x000fe400078e020c */
[----:B------:R-:W0:Y:S01]  /*a980*/  LDC R6, c[0x0][0x618] ;  /* 0x00018600ff067b82 */ /* 0x000e220000000800 */
[----:B------:R-:W-:Y:S02]  /*a990*/  IMAD.MOV.U32 R7, RZ, RZ, 0x1 ;  /* 0x00000001ff077424 */ /* 0x000fe400078e00ff */
[----:B------:R-:W-:-:S04]  /*a9a0*/  IMAD.X R5, RZ, RZ, ~R0, P0 ;  /* 0x000000ffff057224 */ /* 0x000fc800000e0e00 */
[-C--:B------:R-:W-:Y:S01]  /*a9b0*/  IMAD R0, R5, R14.reuse, RZ ;  /* 0x0000000e05007224 */ /* 0x080fe200078e02ff */
[----:B------:R-:W1:Y:S01]  /*a9c0*/  LDC R8, c[0x0][0x608] ;  /* 0x00018200ff087b82 */ /* 0x000e620000000800 */
[----:B------:R-:W-:-:S04]  /*a9d0*/  IMAD.WIDE.U32 R4, R3, R14, R16 ;  /* 0x0000000e03047225 */ /* 0x000fc800078e0010 */
[----:B------:R-:W-:Y:S01]  /*a9e0*/  IMAD R3, R3, R15, R0 ;  /* 0x0000000f03037224 */ /* 0x000fe200078e0200 */
[----:B------:R-:W-:Y:S02]  /*a9f0*/  I2FP.F32.U32 R0, R24 ;  /* 0x0000001800007245 */ /* 0x000fe40000201000 */
[----:B------:R-:W2:Y:S01]  /*aa00*/  LDC R28, c[0x0][0x658] ;  /* 0x00019600ff1c7b82 */ /* 0x000ea20000000800 */
[----:B------:R-:W-:Y:S01]  /*aa10*/  IMAD.IADD R3, R5, 0x1, R3 ;  /* 0x0000000105037824 */ /* 0x000fe200078e0203 */
[----:B-----5:R-:W-:Y:S01]  /*aa20*/  ISETP.NE.U32.AND P0, PT, R30, RZ, PT ;  /* 0x000000ff1e00720c */ /* 0x020fe20003f05070 */
[----:B------:R-:W-:Y:S01]  /*aa30*/  FMUL R0, R0, UR4 ;  /* 0x0000000400007c20 */ /* 0x000fe20008400000 */
[----:B------:R-:W-:Y:S02]  /*aa40*/  IMAD.MOV.U32 R5, RZ, RZ, -0x1 ;  /* 0xffffffffff057424 */ /* 0x000fe400078e00ff */
[----:B------:R-:W-:Y:S01]  /*aa50*/  ISETP.NE.AND.EX P0, PT, R31, RZ, PT, P0 ;  /* 0x000000ff1f00720c */ /* 0x000fe20003f05300 */
[----:B------:R1:W2:Y:S01]  /*aa60*/  F2I.U32.TRUNC.NTZ R13, R0 ;  /* 0x00000000000d7305 */ /* 0x0002a2000020f000 */
[----:B------:R-:W3:Y:S01]  /*aa70*/  LDC R15, c[0x0][0x148] ;  /* 0x00005200ff0f7b82 */ /* 0x000ee20000000800 */
[----:B0-----:R-:W-:-:S02]  /*aa80*/  SHF.R.U64 R12, R4, R6, R3 ;  /* 0x00000006040c7219 */ /* 0x001fc40000001203 */
[----:B------:R-:W-:-:S05]  /*aa90*/  SHF.R.U32.HI R3, RZ, R6, R3 ;  /* 0x00000006ff037219 */ /* 0x000fca0000011603 */
[----:B------:R-:W0:Y:S01]  /*aaa0*/  LDC R20, c[0x0][0x600] ;  /* 0x00018000ff147b82 */ /* 0x000e220000000800 */
[-CC-:B-1----:R-:W-:Y:S02]  /*aab0*/  SHF.R.U64 R10, R12, R8.reuse, R3.reuse ;  /* 0x000000080c0a7219 */ /* 0x182fe40000001203 */
[----:B------:R-:W-:-:S05]  /*aac0*/  SHF.R.U32.HI R3, RZ, R8, R3 ;  /* 0x00000008ff037219 */ /* 0x000fca0000011603 */
[----:B------:R-:W1:Y:S01]  /*aad0*/  LDC R21, c[0x0][0x648] ;  /* 0x00019200ff157b82 */ /* 0x000e620000000800 */
[-C--:B--2---:R-:W-:Y:S02]  /*aae0*/  SHF.L.U32 R4, R5, R28.reuse, RZ ;  /* 0x0000001c05047219 */ /* 0x084fe400000006ff */
[-CC-:B------:R-:W-:Y:S02]  /*aaf0*/  SHF.R.U64 R14, R10, R28.reuse, R3.reuse ;  /* 0x0000001c0a0e7219 */ /* 0x180fe40000001203 */
[----:B------:R-:W-:Y:S02]  /*ab00*/  SHF.R.U32.HI R5, RZ, R28, R3 ;  /* 0x0000001cff057219 */ /* 0x000fe40000011603 */
[----:B------:R-:W-:Y:S01]  /*ab10*/  LOP3.LUT R153, RZ, R4, RZ, 0x33, !PT ;  /* 0x00000004ff997212 */ /* 0x000fe200078e33ff */
[----:B------:R-:W2:Y:S01]  /*ab20*/  LDC R25, c[0x0][0x638] ;  /* 0x00018e00ff197b82 */ /* 0x000ea20000000800 */
[----:B------:R-:W-:Y:S02]  /*ab30*/  SHF.L.U32 R28, R7, R28, RZ ;  /* 0x0000001c071c7219 */ /* 0x000fe400000006ff */
[----:B------:R-:W-:-:S05]  /*ab40*/  MOV R4, R14 ;  /* 0x0000000e00047202 */ /* 0x000fca0000000f00 */
[----:B------:R-:W0:Y:S01]  /*ab50*/  LDC R27, c[0x0][0x610] ;  /* 0x00018400ff1b7b82 */ /* 0x000e220000000800 */
[----:B------:R-:W-:Y:S05]  /*ab60*/  @!P0 BRA `(.L_x_290) ;  /* 0x0000000000288947 */ /* 0x000fea0003800000 */
[----:B------:R-:W5:Y:S02]  /*ab70*/  LDC R3, c[0x0][0x64c] ;  /* 0x00019300ff037b82 */ /* 0x000f640000000800 */
[----:B-----5:R-:W-:-:S05]  /*ab80*/  IADD3 R3, P0, R14, R3, RZ ;  /* 0x000000030e037210 */ /* 0x020fca0007f1e0ff */
        /* <DEDUP_REMOVED lines=8> */
.L_x_290:
[----:B------:R-:W-:Y:S01]  /*ac10*/  ISETP.NE.AND P0, PT, R2, 0x1, PT ;  /* 0x000000010200780c */ /* 0x000fe20003f05270 */
[----:B------:R-:W-:Y:S01]  /*ac20*/  IMAD.MOV R13, RZ, RZ, -R13 ;  /* 0x000000ffff0d7224 */ /* 0x000fe200078e0a0d */
[----:B-1----:R-:W-:Y:S01]  /*ac30*/  SHF.R.U64 R0, R4, R21, R5 ;  /* 0x0000001504007219 */ /* 0x002fe20000001205 */
[----:B0-----:R-:W-:Y:S01]  /*ac40*/  VIADD R5, R20, 0xffffffff ;  /* 0xffffffff14057836 */ /* 0x001fe20000000000 */
[----:B------:R-:W-:-:S03]  /*ac50*/  LOP3.LUT R153, R10, R153, RZ, 0xc0, !PT ;  /* 0x000000990a997212 */ /* 0x000fc600078ec0ff */
[----:B------:R-:W-:Y:S01]  /*ac60*/  IMAD.MOV R3, RZ, RZ, -R0 ;  /* 0x000000ffff037224 */ /* 0x000fe200078e0a00 */
[----:B------:R-:W-:Y:S01]  /*ac70*/  LOP3.LUT R5, R12, R5, RZ, 0xc0, !PT ;  /* 0x000000050c057212 */ /* 0x000fe200078ec0ff */
[----:B------:R-:W-:Y:S02]  /*ac80*/  IMAD R153, R28, R0, R153 ;  /* 0x000000001c997224 */ /* 0x000fe400078e0299 */
[----:B--2---:R-:W-:Y:S02]  /*ac90*/  IMAD R0, R3, R25, R14 ;  /* 0x0000001903007224 */ /* 0x004fe400078e020e */
[----:B---3--:R-:W-:Y:S02]  /*aca0*/  @P0 IMAD R26, R15, R13, R24 ;  /* 0x0000000d0f1a0224 */ /* 0x008fe400078e0218 */
[----:B------:R-:W-:Y:S02]  /*acb0*/  IMAD R4, R0, R20, R5 ;  /* 0x0000001400047224 */ /* 0x000fe400078e0205 */
[----:B------:R-:W-:-:S02]  /*acc0*/  IMAD R153, R153, R27, R26 ;  /* 0x0000001b99997224 */ /* 0x000fc400078e021a */
[----:B------:R-:W-:-:S03]  /*acd0*/  IMAD.MOV.U32 R3, RZ, RZ, 0x1 ;  /* 0x00000001ff037424 */ /* 0x000fc600078e00ff */
[----:B------:R-:W-:Y:S02]  /*ace0*/  SEL R154, R4, R153, !P0 ;  /* 0x00000099049a7207 */ /* 0x000fe40004000000 */
[----:B------:R-:W-:Y:S02]  /*acf0*/  PRMT R0, R3, 0x7610, R0 ;  /* 0x0000761003007816 */ /* 0x000fe40000000000 */
[----:B------:R-:W-:-:S07]  /*ad00*/  SEL R153, R153, R4, !P0 ;  /* 0x0000000499997207 */ /* 0x000fce0004000000 */
.L_x_288:
[----:B------:R-:W-:-:S13]  /*ad10*/  LOP3.LUT P0, RZ, R0, 0xff, RZ, 0xc0, !PT ;  /* 0x000000ff00ff7812 */ /* 0x000fda000780c0ff */
[----:B------:R-:W-:Y:S05]  /*ad20*/  @P0 BRA `(.L_x_291) ;  /* 0xffffff6400700947 */ /* 0x000fea000383ffff */
[----:B------:R-:W-:Y:S05]  /*ad30*/  EXIT ;  /* 0x000000000000794d */ /* 0x000fea0003800000 */
.L_x_8:
        /* <DEDUP_REMOVED lines=9> */
[----:B------:R-:W-:Y:S01]  /*add0*/  MOV R12, R16 ;  /* 0x00000010000c7202 */ /* 0x000fe20000000f00 */
[----:B------:R-:W-:-:S06]  /*ade0*/  IMAD.MOV.U32 R13, RZ, RZ, R17 ;  /* 0x000000ffff0d7224 */ /* 0x000fcc00078e0011 */
[----:B------:R-:W1:Y:S08]  /*adf0*/  LDC R6, c[0x0][0x630] ;  /* 0x00018c00ff067b82 */ /* 0x000e700000000800 */
[----:B------:R-:W2:Y:S01]  /*ae00*/  LDC.64 R24, c[0x0][0x620] ;  /* 0x00018800ff187b82 */ /* 0x000ea20000000a00 */
[----:B0-----:R-:W-:-:S04]  /*ae10*/  ISETP.NE.U32.AND P0, PT, R14, RZ, PT ;  /* 0x000000ff0e00720c */ /* 0x001fc80003f05070 */
[----:B------:R-:W-:-:S13]  /*ae20*/  ISETP.NE.AND.EX P0, PT, R15, RZ, PT, P0 ;  /* 0x000000ff0f00720c */ /* 0x000fda0003f05300 */
[----:B-12---:R-:W-:Y:S05]  /*ae30*/  @!P0 BRA `(.L_x_293) ;  /* 0x0000000000288947 */ /* 0x006fea0003800000 */
[----:B------:R-:W0:Y:S02]  /*ae40*/  LDC R9, c[0x0][0x634] ;  /* 0x00018d00ff097b82 */ /* 0x000e240000000800 */
        /* <DEDUP_REMOVED lines=9> */
.L_x_293:
[----:B------:R-:W0:Y:S01]  /*aee0*/  LDC.64 R28, c[0x0][0x640] ;  /* 0x00019000ff1c7b82 */ /* 0x000e220000000a00 */
[-CC-:B------:R-:W-:Y:S01]  /*aef0*/  SHF.R.U64 R22, R12, R6.reuse, R13.reuse ;  /* 0x000000060c167219 */ /* 0x180fe2000000120d */
[----:B------:R-:W-:Y:S01]  /*af00*/  IMAD.MOV.U32 R30, RZ, RZ, 0x1 ;  /* 0x00000001ff1e7424 */ /* 0x000fe200078e00ff */
[----:B------:R-:W-:Y:S02]  /*af10*/  SHF.R.U32.HI R6, RZ, R6, R13 ;  /* 0x00000006ff067219 */ /* 0x000fe4000001160d */
        /* <DEDUP_REMOVED lines=8> */
[----:B------:R-:W-:Y:S01]  /*afa0*/  IMAD.IADD R9, R9, 0x1, R11 ;  /* 0x0000000109097824 */ /* 0x000fe200078e020b */
[----:B0-----:R-:W-:-:S04]  /*afb0*/  ISETP.NE.U32.AND P0, PT, R28, RZ, PT ;  /* 0x000000ff1c00720c */ /* 0x001fc80003f05070 */
[----:B------:R-:W-:Y:S02]  /*afc0*/  ISETP.NE.AND.EX P0, PT, R29, RZ, PT, P0 ;  /* 0x000000ff1d00720c */ /* 0x000fe40003f05300 */
[----:B------:R-:W0:Y:S01]  /*afd0*/  LDC R20, c[0x0][0x600] ;  /* 0x00018000ff147b82 */ /* 0x000e220000000800 */
[-CC-:B-1----:R-:W-:Y:S01]  /*afe0*/  SHF.R.U64 R14, R8, R10.reuse, R9.reuse ;  /* 0x0000000a080e7219 */ /* 0x182fe20000001209 */
[----:B------:R-:W-:Y:S01]  /*aff0*/  IMAD.MOV.U32 R8, RZ, RZ, -0x1 ;  /* 0xffffffffff087424 */ /* 0x000fe200078e00ff */
[----:B------:R-:W-:-:S05]  /*b000*/  SHF.R.U32.HI R9, RZ, R10, R9 ;  /* 0x0000000aff097219 */ /* 0x000fca0000011609 */
[----:B------:R-:W1:Y:S01]  /*b010*/  LDC R24, c[0x0][0x648] ;  /* 0x00019200ff187b82 */ /* 0x000e620000000800 */
[-CC-:B--2---:R-:W-:Y:S02]  /*b020*/  SHF.R.U64 R23, R14, R12.reuse, R9.reuse ;  /* 0x0000000c0e177219 */ /* 0x184fe40000001209 */
[----:B------:R-:W-:-:S05]  /*b030*/  SHF.R.U32.HI R6, RZ, R12, R9 ;  /* 0x0000000cff067219 */ /* 0x000fca0000011609 */
[----:B------:R-:W2:Y:S01]  /*b040*/  LDC R26, c[0x0][0x638] ;  /* 0x00018e00ff1a7b82 */ /* 0x000ea20000000800 */
[-C--:B---3--:R-:W-:Y:S02]  /*b050*/  SHF.L.U32 R8, R8, R27.reuse, RZ ;  /* 0x0000001b08087219 */ /* 0x088fe400000006ff */
[-CC-:B------:R-:W-:Y:S02]  /*b060*/  SHF.R.U64 R25, R23, R27.reuse, R6.reuse ;  /* 0x0000001b17197219 */ /* 0x180fe40000001206 */
[----:B------:R-:W-:Y:S02]  /*b070*/  LOP3.LUT R32, RZ, R8, RZ, 0x33, !PT ;  /* 0x00000008ff207212 */ /* 0x000fe400078e33ff */
[----:B------:R-:W-:Y:S01]  /*b080*/  SHF.R.U32.HI R9, RZ, R27, R6 ;  /* 0x0000001bff097219 */ /* 0x000fe20000011606 */
[----:B------:R-:W3:Y:S01]  /*b090*/  LDC R31, c[0x0][0x610] ;  /* 0x00018400ff1f7b82 */ /* 0x000ee20000000800 */
[----:B------:R-:W-:Y:S01]  /*b0a0*/  IMAD.MOV.U32 R8, RZ, RZ, R25 ;  /* 0x000000ffff087224 */ /* 0x000fe200078e0019 */
[----:B------:R-:W-:Y:S06]  /*b0b0*/  @!P0 BRA `(.L_x_294) ;  /* 0x0000000000288947 */ /* 0x000fec0003800000 */
[----:B------:R-:W4:Y:S02]  /*b0c0*/  LDC R6, c[0x0][0x64c] ;  /* 0x00019300ff067b82 */ /* 0x000f240000000800 */
[----:B----4-:R-:W-:-:S05]  /*b0d0*/  IADD3 R13, P0, R25, R6, RZ ;  /* 0x00000006190d7210 */ /* 0x010fca0007f1e0ff */
[----:B------:R-:W-:-:S04]  /*b0e0*/  IMAD.X R15, RZ, RZ, R9, P0 ;  /* 0x000000ffff0f7224 */ /* 0x000fc800000e0609 */
[----:B------:R-:W-:-:S04]  /*b0f0*/  IMAD.WIDE.U32 R8, R15, R28, RZ ;  /* 0x0000001c0f087225 */ /* 0x000fc800078e00ff */
[----:B------:R-:W-:-:S04]  /*b100*/  IMAD.WIDE.U32 R10, P0, R13, R29, R8 ;  /* 0x0000001d0d0a7225 */ /* 0x000fc80007800008 */
[----:B------:R-:W-:Y:S01]  /*b110*/  IMAD.WIDE.U32 R8, R13, R28, RZ ;  /* 0x0000001c0d087225 */ /* 0x000fe200078e00ff */
[----:B------:R-:W-:-:S03]  /*b120*/  IADD3.X R13, RZ, RZ, RZ, P0, !PT ;  /* 0x000000ffff0d7210 */ /* 0x000fc600007fe4ff */
[----:B------:R-:W-:Y:S01]  /*b130*/  IMAD.MOV.U32 R12, RZ, RZ, R11 ;  /* 0x000000ffff0c7224 */ /* 0x000fe200078e000b */
[----:B------:R-:W-:-:S05]  /*b140*/  IADD3 RZ, P0, R9, R10, RZ ;  /* 0x0000000a09ff7210 */ /* 0x000fca0007f1e0ff */
[----:B------:R-:W-:-:S08]  /*b150*/  IMAD.WIDE.U32.X R8, R15, R29, R12, P0 ;  /* 0x0000001d0f087225 */ /* 0x000fd000000e040c */
.L_x_294:
[----:B------:R-:W-:Y:S01]  /*b160*/  ISETP.NE.AND P0, PT, R2, 0x1, PT ;  /* 0x000000010200780c */ /* 0x000fe20003f05270 */
[----:B------:R-:W-:Y:S01]  /*b170*/  IMAD.MOV.U32 R13, RZ, RZ, R22 ;  /* 0x000000ffff0d7224 */ /* 0x000fe200078e0016 */
[----:B-1----:R-:W-:Y:S01]  /*b180*/  SHF.R.U64 R6, R8, R24, R9 ;  /* 0x0000001808067219 */ /* 0x002fe20000001209 */
[----:B0-----:R-:W-:Y:S01]  /*b190*/  VIADD R9, R20, 0xffffffff ;  /* 0xffffffff14097836 */ /* 0x001fe20000000000 */
[----:B------:R-:W-:Y:S02]  /*b1a0*/  SHF.L.U32 R30, R30, R27, RZ ;  /* 0x0000001b1e1e7219 */ /* 0x000fe400000006ff */
[----:B------:R-:W-:Y:S01]  /*b1b0*/  LOP3.LUT R5, R23, R32, RZ, 0xc0, !PT ;  /* 0x0000002017057212 */ /* 0x000fe200078ec0ff */
[----:B------:R-:W-:-:S04]  /*b1c0*/  IMAD.MOV R8, RZ, RZ, -R6 ;  /* 0x000000ffff087224 */ /* 0x000fc800078e0a06 */
[----:B------:R-:W-:Y:S01]  /*b1d0*/  IMAD R6, R30, R6, R5 ;  /* 0x000000061e067224 */ /* 0x000fe200078e0205 */
[----:B------:R-:W-:Y:S01]  /*b1e0*/  LOP3.LUT R5, R14, R9, RZ, 0xc0, !PT ;  /* 0x000000090e057212 */ /* 0x000fe200078ec0ff */
[----:B------:R-:W-:Y:S02]  /*b1f0*/  @P0 IMAD R3, R7, R21, R4 ;  /* 0x0000001507030224 */ /* 0x000fe400078e0204 */
[----:B--2---:R-:W-:Y:S02]  /*b200*/  IMAD R4, R8, R26, R25 ;  /* 0x0000001a08047224 */ /* 0x004fe400078e0219 */
[----:B---3--:R-:W-:Y:S02]  /*b210*/  IMAD R3, R6, R31, R3 ;  /* 0x0000001f06037224 */ /* 0x008fe400078e0203 */
[----:B------:R-:W-:Y:S02]  /*b220*/  IMAD R4, R4, R20, R5 ;  /* 0x0000001404047224 */ /* 0x000fe400078e0205 */
[----:B------:R-:W-:-:S03]  /*b230*/  IMAD.MOV.U32 R6, RZ, RZ, 0x1 ;  /* 0x00000001ff067424 */ /* 0x000fc600078e00ff */
[----:B------:R-:W-:Y:S02]  /*b240*/  SEL R20, R4, R3, !P0 ;  /* 0x0000000304147207 */ /* 0x000fe40004000000 */
[----:B------:R-:W-:-:S07]  /*b250*/  SEL R11, R3, R4, !P0 ;  /* 0x00000004030b7207 */ /* 0x000fce0004000000 */
.L_x_292:
[----:B------:R-:W-:-:S08]  /*b260*/  NOP ;  /* 0x0000000000007918 */ /* 0x000fd00000000000 */
[----:B------:R-:W0:-:S00]  /*b270*/  USETMAXREG.DEALLOC.CTAPOOL 0x28 ;  /* 0x00000028000079c8 */ /* 0x000e0000080e0500 */
[----:B0-----:R-:W-:-:S13]  /*b280*/  ISETP.NE.AND P0, PT, R0, RZ, PT ;  /* 0x000000ff0000720c */ /* 0x001fda0003f05270 */
[----:B------:R-:W-:Y:S05]  /*b290*/  @P0 EXIT ;  /* 0x000000000000094d */ /* 0x000fea0003800000 */
[----:B------:R-:W-:Y:S01]  /*b2a0*/  LOP3.LUT P0, RZ, R6, 0xff, RZ, 0xc0, !PT ;  /* 0x000000ff06ff7812 */ /* 0x000fe2000780c0ff */
[----:B------:R-:W-:Y:S02]  /*b2b0*/  IMAD.MOV.U32 R0, RZ, RZ, 0x1 ;  /* 0x00000001ff007424 */ /* 0x000fe400078e00ff */
[----:B------:R-:W-:-:S10]  /*b2c0*/  IMAD.MOV.U32 R12, RZ, RZ, RZ ;  /* 0x000000ffff0c7224 */ /* 0x000fd400078e00ff */
[----:B------:R-:W-:Y:S05]  /*b2d0*/  @!P0 BRA `(.L_x_295) ;  /* 0x0000000c00908947 */ /* 0x000fea0003800000 */
[----:B------:R-:W0:Y:S01]  /*b2e0*/  LDC R0, c[0x0][0x28c] ;  /* 0x0000a300ff007b82 */ /* 0x000e220000000800 */
[----:B------:R-:W-:Y:S01]  /*b2f0*/  ULDC UR5, c[0x0][0x658] ;  /* 0x0001960000057ab9 */ /* 0x000fe20000000800 */
[----:B------:R-:W-:Y:S01]  /*b300*/  UMOV UR11, 0xffffffff ;  /* 0xffffffff000b7882 */ /* 0x000fe20000000000 */
[----:B------:R-:W-:Y:S01]  /*b310*/  UMOV UR17, 0x1 ;  /* 0x0000000100117882 */ /* 0x000fe20000000000 */
[----:B------:R-:W-:Y:S01]  /*b320*/  USHF.L.U32 UR11, UR11, UR5, URZ ;  /* 0x000000050b0b7299 */ /* 0x000fe2000800063f */
[----:B------:R-:W-:Y:S01]  /*b330*/  BSSY B0, `(.L_x_295) ;  /* 0x00000de000007945 */ /* 0x000fe20003800000 */
[----:B------:R-:W-:Y:S01]  /*b340*/  ULDC UR9, c[0x0][0xc] ;  /* 0x0000030000097ab9 */ /* 0x000fe20000000800 */
[----:B------:R-:W-:Y:S01]  /*b350*/  ULDC UR16, c[0x0][0x10] ;  /* 0x0000040000107ab9 */ /* 0x000fe20000000800 */
[----:B------:R-:W1:Y:S01]  /*b360*/  S2UR UR8, SR_CgaCtaId ;  /* 0x00000000000879c3 */ /* 0x000e620000008800 */
[----:B------:R-:W-:Y:S01]  /*b370*/  ULOP3.LUT UR13, URZ, UR11, URZ, 0x33, !UPT ;  /* 0x0000000b3f0d7292 */ /* 0x000fe2000f8e333f */
[----:B------:R-:W-:Y:S01]  /*b380*/  IMAD.MOV.U32 R10, RZ, RZ, 0x1 ;  /* 0x00000001ff0a7424 */ /* 0x000fe200078e00ff */
[----:B------:R-:W-:Y:S01]  /*b390*/  LOP3.LUT R9, R19, 0x2, RZ, 0xfc, !PT ;  /* 0x0000000213097812 */ /* 0x000fe200078efcff */
[----:B------:R-:W-:Y:S01]  /*b3a0*/  ULDC UR4, c[0x0][0x600] ;  /* 0x0001800000047ab9 */ /* 0x000fe20000000800 */
[----:B------:R-:W-:Y:S01]  /*b3b0*/  MOV R12, RZ ;  /* 0x000000ff000c7202 */ /* 0x000fe20000000f00 */
[----:B------:R-:W-:Y:S01]  /*b3c0*/  UMOV UR19, 0x11 ;  /* 0x0000001100137882 */ /* 0x000fe20000000000 */
[----:B------:R-:W-:-:S02]  /*b3d0*/  UIADD3 UR4, UR4, -0x1, URZ ;  /* 0xffffffff04047890 */ /* 0x000fc4000fffe03f */
[----:B------:R-:W-:Y:S01]  /*b3e0*/  USHF.L.U32 UR5, UR17, UR5, URZ ;  /* 0x0000000511057299 */ /* 0x000fe2000800063f */
[----:B------:R-:W-:Y:S01]  /*b3f0*/  ULDC.64 UR28, c[0x0][0x198] ;  /* 0x00006600001c7ab9 */ /* 0x000fe20000000a00 */
[----:B0-----:R-:W-:-:S05]  /*b400*/  VIADD R0, R0, 0x1f ;  /* 0x0000001f00007836 */ /* 0x001fca0000000000 */
[----:B------:R-:W-:Y:S01]  /*b410*/  SHF.R.S32.HI R3, RZ, 0x1f, R0 ;  /* 0x0000001fff037819 */ /* 0x000fe20000011400 */
[----:B-1----:R-:W-:-:S03]  /*b420*/  USHF.R.U32.HI UR27, URZ, 0x2, UR8 ;  /* 0x000000023f1b7899 */ /* 0x002fc60008011608 */
[----:B------:R-:W-:Y:S01]  /*b430*/  LEA.HI R3, R3, R0, RZ, 0x5 ;  /* 0x0000000003037211 */ /* 0x000fe200078f28ff */
[----:B------:R-:W-:Y:S01]  /*b440*/  ULOP3.LUT UR10, UR8, 0x3, URZ, 0xc0, !UPT ;  /* 0x00000003080a7892 */ /* 0x000fe2000f8ec03f */
[----:B------:R-:W-:Y:S01]  /*b450*/  IMAD.MOV.U32 R0, RZ, RZ, 0x1 ;  /* 0x00000001ff007424 */ /* 0x000fe200078e00ff */
[----:B------:R-:W-:Y:S01]  /*b460*/  USHF.L.U32 UR6, UR8, 0x5, URZ ;  /* 0x0000000508067899 */ /* 0x000fe2000800063f */
[----:B------:R-:W-:Y:S01]  /*b470*/  SHF.R.S32.HI R3, RZ, 0x5, R3 ;  /* 0x00000005ff037819 */ /* 0x000fe20000011403 */
[----:B------:R-:W-:Y:S02]  /*b480*/  USHF.L.U32 UR7, UR8, 0xa, URZ ;  /* 0x0000000a08077899 */ /* 0x000fe4000800063f */
[----:B------:R-:W-:Y:S02]  /*b490*/  ULOP3.LUT UR8, UR8, 0xfffffffc, URZ, 0xc0, !UPT ;  /* 0xfffffffc08087892 */ /* 0x000fe4000f8ec03f */
[----:B------:R-:W-:Y:S01]  /*b4a0*/  UISETP.GT.U32.AND UP0, UPT, UR10, 0xffff, UPT ;  /* 0x0000ffff0a00788c */ /* 0x000fe2000bf04070 */
[----:B------:R-:W-:Y:S01]  /*b4b0*/  VIADD R8, R3, 0x1 ;  /* 0x0000000103087836 */ /* 0x000fe20000000000 */
[----:B------:R-:W-:-:S02]  /*b4c0*/  ULOP3.LUT UR12, UR8, 0x1, URZ, 0xfc, !UPT ;  /* 0x00000001080c7892 */ /* 0x000fc4000f8efc3f */
[----:B------:R-:W-:Y:S02]  /*b4d0*/  ULOP3.LUT UR14, UR8, 0x2, URZ, 0xfc, !UPT ;  /* 0x00000002080e7892 */ /* 0x000fe4000f8efc3f */
[----:B------:R-:W-:Y:S02]  /*b4e0*/  USHF.L.U32 UR11, UR17, UR8, URZ ;  /* 0x00000008110b7299 */ /* 0x000fe4000800063f */
[----:B------:R-:W-:Y:S02]  /*b4f0*/  ULOP3.LUT UR15, UR8, 0x3, URZ, 0xfc, !UPT ;  /* 0x00000003080f7892 */ /* 0x000fe4000f8efc3f */
[----:B------:R-:W-:Y:S02]  /*b500*/  UIMAD.WIDE.U32 UR8, UR9, UR16, URZ ;  /* 0x00000010090872a5 */ /* 0x000fe4000f8e003f */
[----:B------:R-:W-:Y:S02]  /*b510*/  USHF.L.U32 UR12, UR17, UR12, URZ ;  /* 0x0000000c110c7299 */ /* 0x000fe4000800063f */
[----:B------:R-:W-:-:S02]  /*b520*/  USHF.L.U32 UR14, UR17, UR14, URZ ;  /* 0x0000000e110e7299 */ /* 0x000fc4000800063f */
[----:B------:R-:W-:Y:S01]  /*b530*/  USEL UR10, UR10, 0xffff, !UP0 ;  /* 0x0000ffff0a0a7887 */ /* 0x000fe2000c000000 */
[----:B------:R-:W-:Y:S01]  /*b540*/  ULDC UR16, c[0x0][0x14] ;  /* 0x0000050000107ab9 */ /* 0x000fe20000000800 */
[----:B------:R-:W-:Y:S02]  /*b550*/  USHF.L.U32 UR15, UR17, UR15, URZ ;  /* 0x0000000f110f7299 */ /* 0x000fe4000800063f */
[----:B------:R-:W-:Y:S02]  /*b560*/  UIMAD.WIDE.U32 UR22, UR8, UR16, URZ ;  /* 0x00000010081672a5 */ /* 0x000fe4000f8e003f */
[----:B------:R-:W-:Y:S02]  /*b570*/  UIMAD UR21, UR9, UR16, URZ ;  /* 0x00000010091572a4 */ /* 0x000fe4000f8e023f */
[----:B------:R-:W-:Y:S02]  /*b580*/  ULOP3.LUT UR11, UR14, UR11, UR12, 0xfe, !UPT ;  /* 0x0000000b0e0b7292 */ /* 0x000fe4000f8efe0c */
[----:B------:R-:W-:-:S02]  /*b590*/  ULOP3.LUT UR10, UR10, 0xffff, URZ, 0xc0, !UPT ;  /* 0x0000ffff0a0a7892 */ /* 0x000fc4000f8ec03f */
[----:B------:R-:W-:Y:S02]  /*b5a0*/  ULOP3.LUT UR6, UR6, 0x60, URZ, 0xc0, !UPT ;  /* 0x0000006006067892 */ /* 0x000fe4000f8ec03f */
[----:B------:R-:W-:Y:S02]  /*b5b0*/  ULOP3.LUT UR7, UR7, 0xc00, URZ, 0xc0, !UPT ;  /* 0x00000c0007077892 */ /* 0x000fe4000f8ec03f */
[----:B------:R-:W-:Y:S02]  /*b5c0*/  UIADD3 UR21, UR23, UR21, URZ ;  /* 0x0000001517157290 */ /* 0x000fe4000fffe03f */
[----:B------:R-:W-:Y:S02]  /*b5d0*/  ULOP3.LUT UR18, UR11, UR15, URZ, 0xfc, !UPT ;  /* 0x0000000f0b127292 */ /* 0x000fe4000f8efc3f */
[----:B------:R-:W-:-:S12]  /*b5e0*/  USHF.L.U32 UR19, UR19, UR10, URZ ;  /* 0x0000000a13137299 */ /* 0x000fd8000800063f */
.L_x_306:
[----:B------:R-:W-:-:S03]  /*b5f0*/  UMOV UR8, 0xffffffff ;  /* 0xffffffff00087882 */ /* 0x000fc60000000000 */
[----:B------:R-:W-:Y:S05]  /*b600*/  BRA.DIV UR8, `(.L_x_296) ;  /* 0x0000001208607947 */ /* 0x000fea000b800000 */
[----:B------:R-:W-:-:S13]  /*b610*/  ELECT P6, URZ, PT ;  /* 0x00000000003f782f */ /* 0x000fda00038c0000 */
.L_x_322:
[----:B------:R-:W0:Y:S01]  /*b620*/  LDC R4, c[0x0][0x28c] ;  /* 0x0000a300ff047b82 */ /* 0x000e220000000800 */
[----:B------:R-:W-:Y:S01]  /*b630*/  BSSY B1, `(.L_x_297) ;  /* 0x000003c000017945 */ /* 0x000fe20003800000 */
[----:B0-----:R-:W-:-:S13]  /*b640*/  ISETP.LT.OR P6, PT, R4, 0x1, !P6 ;  /* 0x000000010400780c */ /* 0x001fda00077c1670 */
[----:B------:R-:W-:Y:S05]  /*b650*/  @P6 BRA `(.L_x_298) ;  /* 0x0000000000e46947 */ /* 0x000fea0003800000 */
[----:B------:R-:W-:Y:S01]  /*b660*/  LEA R11, R11, UR27, 0x1 ;  /* 0x0000001b0b0b7c11 */ /* 0x000fe2000f8e08ff */
[----:B------:R-:W-:Y:S01]  /*b670*/  IMAD.MOV.U32 R21, RZ, RZ, RZ ;  /* 0x000000ffff157224 */ /* 0x000fe200078e00ff */
[----:B------:R-:W-:Y:S01]  /*b680*/  LEA R20, R20, UR6, 0x7 ;  /* 0x0000000614147c11 */ /* 0x000fe2000f8e38ff */
[----:B------:R-:W-:Y:S02]  /*b690*/  IMAD.MOV.U32 R4, RZ, RZ, R8 ;  /* 0x000000ffff047224 */ /* 0x000fe400078e0008 */
[----:B------:R-:W-:Y:S02]  /*b6a0*/  IMAD.MOV.U32 R5, RZ, RZ, R0 ;  /* 0x000000ffff057224 */ /* 0x000fe400078e0000 */
[----:B------:R-:W-:Y:S02]  /*b6b0*/  IMAD.MOV.U32 R6, RZ, RZ, R12 ;  /* 0x000000ffff067224 */ /* 0x000fe400078e000c */
[----:B------:R-:W-:-:S07]  /*b6c0*/  IMAD.SHL.U32 R15, R11, 0x80, RZ ;  /* 0x000000800b0f7824 */ /* 0x000fce00078e00ff */
.L_x_301:
[----:B------:R-:W0:Y:S01]  /*b6d0*/  S2R R14, SR_CgaCtaId ;  /* 0x00000000000e7919 */ /* 0x000e220000008800 */
[----:B------:R-:W-:Y:S02]  /*b6e0*/  MOV R7, 0x400 ;  /* 0x0000040000077802 */ /* 0x000fe40000000f00 */
[----:B------:R-:W-:-:S13]  /*b6f0*/  LOP3.LUT P1, RZ, R18, 0x7f, RZ, 0xc0, !PT ;  /* 0x0000007f12ff7812 */ /* 0x000fda000782c0ff */
[----:B------:R-:W1:Y:S01]  /*b700*/  @!P1 LDC R11, c[0x0][0x500] ;  /* 0x00014000ff0b9b82 */ /* 0x000e620000000800 */
[----:B0-----:R-:W-:Y:S02]  /*b710*/  LEA R22, R14, R7, 0x18 ;  /* 0x000000070e167211 */ /* 0x001fe400078ec0ff */
[----:B------:R-:W-:-:S03]  /*b720*/  SHF.L.U32 R7, R5, 0x1f, RZ ;  /* 0x0000001f05077819 */ /* 0x000fc600000006ff */
[----:B------:R-:W-:-:S04]  /*b730*/  IMAD R14, R6, 0x8, R22 ;  /* 0x00000008060e7824 */ /* 0x000fc800078e0216 */
[----:B------:R-:W0:Y:S02]  /*b740*/  SYNCS.PHASECHK.TRANS64.TRYWAIT P0, [R14+URZ+0x48], R7 ;  /* 0x000048070e0075a7 */ /* 0x000e24000800017f */
[----:B01----:R-:W-:Y:S05]  /*b750*/  @!P0 BRA `(.L_x_299) ;  /* 0x00000010002c8947 */ /* 0x003fea0003800000 */
.L_x_323:
[----:B0-----:R-:W-:Y:S01]  /*b760*/  PRMT R7, R9, 0x9910, RZ ;  /* 0x0000991009077816 */ /* 0x001fe200000000ff */
[----:B------:R0:W-:Y:S03]  /*b770*/  @!P1 SYNCS.ARRIVE.TRANS64 RZ, [R14+URZ], R11 ;  /* 0x0000000b0eff99a7 */ /* 0x0001e6000800003f */
[----:B------:R-:W-:-:S13]  /*b780*/  ISETP.NE.AND P0, PT, R7, 0x2, PT ;  /* 0x000000020700780c */ /* 0x000fda0003f05270 */
[----:B0-----:R-:W-:Y:S05]  /*b790*/  @P0 BRA `(.L_x_300) ;  /* 0x0000000000040947 */ /* 0x001fea0003800000 */
[----:B------:R-:W-:Y:S01]  /*b7a0*/  BPT.TRAP 0x1 ;  /* 0x000000040000795c */ /* 0x000fe20000300000 */
.L_x_300:
[----:B------:R-:W-:Y:S01]  /*b7b0*/  LEA R7, R6, UR27, 0x1 ;  /* 0x0000001b06077c11 */ /* 0x000fe2000f8e08ff */
[----:B------:R-:W-:Y:S01]  /*b7c0*/  VIADD R4, R4, 0xffffffff ;  /* 0xffffffff04047836 */ /* 0x000fe20000000000 */
[----:B------:R-:W-:Y:S01]  /*b7d0*/  R2UR UR25, R15 ;  /* 0x000000000f1972ca */ /* 0x000fe200000e0000 */
[----:B------:R-:W-:Y:S01]  /*b7e0*/  UIADD3 UR14, UP0, UR28, 0xf0, URZ ;  /* 0x000000f01c0e7890 */ /* 0x000fe2000ff1e03f */
[----:B------:R-:W-:Y:S01]  /*b7f0*/  R2UR UR9, R14 ;  /* 0x000000000e0972ca */ /* 0x000fe200000e0000 */
[----:B------:R-:W-:Y:S01]  /*b800*/  IMAD.SHL.U32 R7, R7, 0x1000, RZ ;  /* 0x0000100007077824 */ /* 0x000fe200078e00ff */
[----:B------:R-:W-:Y:S01]  /*b810*/  R2UR UR10, R21 ;  /* 0x00000000150a72ca */ /* 0x000fe200000e0000 */
[----:B------:R-:W-:Y:S01]  /*b820*/  UIADD3 UR32, UP1, UR28, 0x1f0, URZ ;  /* 0x000001f01c207890 */ /* 0x000fe2000ff3e03f */
[----:B------:R-:W-:Y:S01]  /*b830*/  R2UR UR12, R13 ;  /* 0x000000000d0c72ca */ /* 0x000fe200000e0000 */
[--C-:B------:R-:W-:Y:S01]  /*b840*/  IMAD R11, R7, 0x2, R22.reuse ;  /* 0x00000002070b7824 */ /* 0x100fe200078e0216 */
[----:B------:R-:W-:Y:S01]  /*b850*/  LEA R7, R6, UR7, 0xc ;  /* 0x0000000706077c11 */ /* 0x000fe2000f8e60ff */
[----:B------:R-:W-:Y:S01]  /*b860*/  UIADD3.X UR15, URZ, UR29, URZ, UP0, !UPT ;  /* 0x0000001d3f0f7290 */ /* 0x000fe200087fe43f */
[----:B------:R-:W-:Y:S01]  /*b870*/  R2UR UR26, R20 ;  /* 0x00000000141a72ca */ /* 0x000fe200000e0000 */
[----:B------:R-:W-:Y:S01]  /*b880*/  UPRMT UR20, URZ, 0x5410, UR19 ;  /* 0x000054103f147896 */ /* 0x000fe20008000013 */
[----:B------:R-:W-:Y:S01]  /*b890*/  R2UR UR8, R11 ;  /* 0x000000000b0872ca */ /* 0x000fe200000e0000 */
[----:B------:R-:W-:Y:S01]  /*b8a0*/  IMAD R7, R7, 0x2, R22 ;  /* 0x0000000207077824 */ /* 0x000fe200078e0216 */
[----:B------:R-:W-:Y:S01]  /*b8b0*/  ISETP.GT.AND P1, PT, R4, 0x1, PT ;  /* 0x000000010400780c */ /* 0x000fe20003f24270 */
[----:B------:R-:W-:Y:S01]  /*b8c0*/  UPRMT UR30, URZ, 0x5410, UR18 ;  /* 0x000054103f1e7896 */ /* 0x000fe20008000012 */
[----:B------:R-:W-:Y:S01]  /*b8d0*/  IADD3 R6, R6, 0x1, RZ ;  /* 0x0000000106067810 */ /* 0x000fe20007ffe0ff */
[----:B------:R-:W-:Y:S01]  /*b8e0*/  UIADD3.X UR33, URZ, UR29, URZ, UP1, !UPT ;  /* 0x0000001d3f217290 */ /* 0x000fe20008ffe43f */
[----:B------:R-:W-:Y:S01]  /*b8f0*/  R2UR UR11, R7 ;  /* 0x00000000070b72ca */ /* 0x000fe200000e0000 */
[----:B------:R-:W-:Y:S01]  /*b900*/  UMOV UR16, 0x0 ;  /* 0x0000000000107882 */ /* 0x000fe20000000000 */
[----:B------:R-:W-:Y:S01]  /*b910*/  UMOV UR17, 0x10000000 ;  /* 0x1000000000117882 */ /* 0x000fe20000000000 */
[----:B------:R-:W-:Y:S01]  /*b920*/  ISETP.NE.AND P0, PT, R6, 0x9, PT ;  /* 0x000000090600780c */ /* 0x000fe20003f05270 */
[----:B------:R-:W-:-:S03]  /*b930*/  VIADD R21, R21, 0x20 ;  /* 0x0000002015157836 */ /* 0x000fc60000000000 */
[----:B------:R-:W-:Y:S01]  /*b940*/  UIADD3 UR8, UR8, 0x180, URZ ;  /* 0x0000018008087890 */ /* 0x000fe2000fffe03f */
[----:B------:R-:W-:Y:S02]  /*b950*/  SEL R14, RZ, 0x1, P0 ;  /* 0x00000001ff0e7807 */ /* 0x000fe40000000000 */
[----:B------:R-:W-:Y:S02]  /*b960*/  SEL R6, R6, RZ, P0 ;  /* 0x000000ff06067207 */ /* 0x000fe40000000000 */
[----:B------:R-:W-:Y:S01]  /*b970*/  LOP3.LUT R5, R5, R14, RZ, 0x3c, !PT ;  /* 0x0000000e05057212 */ /* 0x000fe200078e3cff */
[----:B------:R-:W-:-:S03]  /*b980*/  UIADD3 UR24, UR11, 0x24180, URZ ;  /* 0x000241800b187890 */ /* 0x000fc6000fffe03f */
[----:B------:R-:W-:Y:S02]  /*b990*/  UMOV UR11, UR25 ;  /* 0x00000019000b7c82 */ /* 0x000fe40008000000 */
[----:B------:R0:W-:Y:S02]  /*b9a0*/  UTMALDG.3D.MULTICAST [UR8], [UR14], UR20, desc[UR16] ;  /* 0x000010080e0073b4 */ /* 0x0001e40008011814 */
[----:B0-----:R-:W-:Y:S01]  /*b9b0*/  UMOV UR8, UR24 ;  /* 0x0000001800087c82 */ /* 0x001fe20008000000 */
[----:B------:R-:W-:Y:S02]  /*b9c0*/  UMOV UR11, UR26 ;  /* 0x0000001a000b7c82 */ /* 0x000fe40008000000 */
[----:B------:R0:W-:Y:S02]  /*b9d0*/  UTMALDG.3D.MULTICAST [UR8], [UR32], UR30, desc[UR16] ;  /* 0x00001008200073b4 */ /* 0x0001e4000801181e */
[----:B0-----:R-:W-:Y:S05]  /*b9e0*/  @P1 BRA `(.L_x_301) ;  /* 0xfffffffc00381947 */ /* 0x001fea000383ffff */
.L_x_298:
[----:B------:R-:W-:Y:S05]  /*b9f0*/  BSYNC B1 ;  /* 0x0000000000017941 */ /* 0x000fea0003800000 */
.L_x_297:
[----:B------:R-:W-:Y:S01]  /*ba00*/  LOP3.LUT P1, RZ, R10, 0xff, RZ, 0xc0, !PT ;  /* 0x000000ff0aff7812 */ /* 0x000fe2000782c0ff */
[C---:B------:R-:W-:Y:S01]  /*ba10*/  IMAD.IADD R12, R3.reuse, 0x1, R12 ;  /* 0x00000001030c7824 */ /* 0x040fe200078e020c */
[----:B------:R-:W-:Y:S01]  /*ba20*/  ULDC.64 UR8, c[0x0][0x650] ;  /* 0x0001940000087ab9 */ /* 0x000fe20000000a00 */
[C---:B------:R-:W-:Y:S01]  /*ba30*/  ISETP.GE.U32.AND P2, PT, R3.reuse, 0x9, PT ;  /* 0x000000090300780c */ /* 0x040fe20003f46070 */
[----:B------:R-:W-:Y:S01]  /*ba40*/  BSSY B1, `(.L_x_302) ;  /* 0x000006a000017945 */ /* 0x000fe20003800000 */
[----:B------:R-:W-:Y:S01]  /*ba50*/  IMAD.MOV.U32 R11, RZ, RZ, -0x1 ;  /* 0xffffffffff0b7424 */ /* 0x000fe200078e00ff */
[----:B------:R-:W-:Y:S01]  /*ba60*/  ISETP.GT.U32.AND P0, PT, R12, 0x8, PT ;  /* 0x000000080c00780c */ /* 0x000fe20003f04070 */
[----:B------:R-:W-:Y:S01]  /*ba70*/  IMAD.MOV.U32 R20, RZ, RZ, -0x1 ;  /* 0xffffffffff147424 */ /* 0x000fe200078e00ff */
[----:B------:R-:W-:Y:S01]  /*ba80*/  PRMT R10, RZ, 0x7610, R10 ;  /* 0x00007610ff0a7816 */ /* 0x000fe2000000000a */
[----:B------:R-:W-:Y:S01]  /*ba90*/  IMAD.MOV.U32 R13, RZ, RZ, -0x1 ;  /* 0xffffffffff0d7424 */ /* 0x000fe200078e00ff */
[----:B------:R-:W-:-:S03]  /*baa0*/  ISETP.LT.U32.AND P0, PT, R3, 0x9, P0 ;  /* 0x000000090300780c */ /* 0x000fc60000701070 */
[----:B------:R-:W0:Y:S01]  /*bab0*/  @P1 S2R R5, SR_CgaCtaId ;  /* 0x0000000000051919 */ /* 0x000e220000008800 */
[----:B------:R-:W-:-:S04]  /*bac0*/  @P1 MOV R4, 0x400 ;  /* 0x0000040000041802 */ /* 0x000fc80000000f00 */
[----:B0-----:R-:W-:Y:S01]  /*bad0*/  @P1 LEA R6, R5, R4, 0x18 ;  /* 0x0000000405061211 */ /* 0x001fe200078ec0ff */
[----:B------:R-:W-:-:S03]  /*bae0*/  IMAD.WIDE.U32 R4, R12, 0x38e38e39, RZ ;  /* 0x38e38e390c047825 */ /* 0x000fc600078e00ff */
[----:B------:R0:W-:Y:S01]  /*baf0*/  @P1 SYNCS.ARRIVE.TRANS64.A1T0 RZ, [R6+URZ+0xa8], RZ ;  /* 0x0000a8ff06ff19a7 */ /* 0x0001e2000810003f */
[----:B------:R-:W-:Y:S02]  /*bb00*/  IADD3 R16, P1, R16, UR22, RZ ;  /* 0x0000001610107c10 */ /* 0x000fe4000ff3e0ff */
[----:B------:R-:W-:Y:S02]  /*bb10*/  SHF.R.U32.HI R7, RZ, 0x1, R5 ;  /* 0x00000001ff077819 */ /* 0x000fe40000011605 */
[----:B------:R-:W-:Y:S02]  /*bb20*/  SEL R5, RZ, 0x1, !P0 ;  /* 0x00000001ff057807 */ /* 0x000fe40004000000 */
[----:B------:R-:W-:Y:S01]  /*bb30*/  IADD3.X R17, R17, UR21, RZ, P1, !PT ;  /* 0x0000001511117c10 */ /* 0x000fe20008ffe4ff */
[----:B------:R-:W-:Y:S01]  /*bb40*/  IMAD R12, R7, -0x9, R12 ;  /* 0xfffffff7070c7824 */ /* 0x000fe200078e020c */
[----:B------:R-:W-:Y:S02]  /*bb50*/  ISETP.GE.U32.AND P0, PT, R16, UR8, PT ;  /* 0x0000000810007c0c */ /* 0x000fe4000bf06070 */
[----:B------:R-:W-:-:S02]  /*bb60*/  LOP3.LUT R0, R0, R5, RZ, 0x3c, !PT ;  /* 0x0000000500007212 */ /* 0x000fc400078e3cff */
[----:B------:R-:W-:Y:S02]  /*bb70*/  ISETP.GE.U32.AND.EX P0, PT, R17, UR9, PT, P0 ;  /* 0x0000000911007c0c */ /* 0x000fe4000bf06100 */
[----:B------:R-:W-:Y:S02]  /*bb80*/  @P2 LOP3.LUT R0, R0, 0x1, R7, 0x78, !PT ;  /* 0x0000000100002812 */ /* 0x000fe400078e7807 */
[----:B------:R-:W-:-:S09]  /*bb90*/  PRMT R4, RZ, 0x7610, R4 ;  /* 0x00007610ff047816 */ /* 0x000fd20000000004 */
[----:B0-----:R-:W-:Y:S05]  /*bba0*/  @P0 BRA `(.L_x_303) ;  /* 0x00000004004c0947 */ /* 0x001fea0003800000 */
[----:B------:R-:W0:Y:S01]  /*bbb0*/  S2R R14, SR_CTAID.X ;  /* 0x00000000000e7919 */ /* 0x000e220000002500 */
[----:B------:R-:W-:Y:S01]  /*bbc0*/  ULDC.64 UR8, c[0x0][0x628] ;  /* 0x00018a0000087ab9 */ /* 0x000fe20000000a00 */
[----:B------:R-:W1:Y:S01]  /*bbd0*/  LDC R15, c[0x0][0x144] ;  /* 0x00005100ff0f7b82 */ /* 0x000e620000000800 */
[----:B------:R-:W-:Y:S01]  /*bbe0*/  ISETP.NE.U32.AND P0, PT, RZ, UR8, PT ;  /* 0x00000008ff007c0c */ /* 0x000fe2000bf05070 */
[----:B------:R-:W2:Y:S01]  /*bbf0*/  S2R R11, SR_CTAID.Y ;  /* 0x00000000000b7919 */ /* 0x000ea20000002600 */
[----:B------:R-:W-:Y:S01]  /*bc00*/  ULDC UR10, c[0x0][0x150] ;  /* 0x00005400000a7ab9 */ /* 0x000fe20000000800 */
[----:B------:R-:W-:Y:S01]  /*bc10*/  ULDC UR11, c[0x0][0x630] ;  /* 0x00018c00000b7ab9 */ /* 0x000fe20000000800 */
[----:B------:R-:W-:Y:S01]  /*bc20*/  ISETP.NE.AND.EX P0, PT, RZ, UR9, PT, P0 ;  /* 0x00000009ff007c0c */ /* 0x000fe2000bf05300 */
[----:B------:R-:W-:Y:S01]  /*bc30*/  IMAD.MOV.U32 R4, RZ, RZ, R16 ;  /* 0x000000ffff047224 */ /* 0x000fe200078e0010 */
[----:B0-----:R-:W-:-:S05]  /*bc40*/  I2FP.F32.U32 R5, R14 ;  /* 0x0000000e00057245 */ /* 0x001fca0000201000 */
[----:B------:R-:W-:Y:S01]  /*bc50*/  FMUL R20, R5, UR10 ;  /* 0x0000000a05147c20 */ /* 0x000fe20008400000 */
[----:B------:R-:W-:-:S05]  /*bc60*/  IMAD.MOV.U32 R5, RZ, RZ, R17 ;  /* 0x000000ffff057224 */ /* 0x000fca00078e0011 */
[----:B--2---:R-:W-:Y:S05]  /*bc70*/  @!P0 BRA `(.L_x_304) ;  /* 0x0000000000288947 */ /* 0x004fea0003800000 */
[----:B------:R-:W-:Y:S02]  /*bc80*/  ULDC UR10, c[0x0][0x634] ;  /* 0x00018d00000a7ab9 */ /* 0x000fe40000000800 */
[----:B------:R-:W-:-:S05]  /*bc90*/  IADD3 R5, P0, R16, UR10, RZ ;  /* 0x0000000a10057c10 */ /* 0x000fca000ff1e0ff */
[----:B------:R-:W-:-:S04]  /*bca0*/  IMAD.X R13, RZ, RZ, R17, P0 ;  /* 0x000000ffff0d7224 */ /* 0x000fc800000e0611 */
[----:B------:R-:W-:-:S04]  /*bcb0*/  IMAD.WIDE.U32 R6, R13, UR8, RZ ;  /* 0x000000080d067c25 */ /* 0x000fc8000f8e00ff */
[----:B------:R-:W-:-:S04]  /*bcc0*/  IMAD.WIDE.U32 R6, P0, R5, UR9, R6 ;  /* 0x0000000905067c25 */ /* 0x000fc8000f800006 */
[----:B------:R-:W-:Y:S01]  /*bcd0*/  IMAD.WIDE.U32 R4, R5, UR8, RZ ;  /* 0x0000000805047c25 */ /* 0x000fe2000f8e00ff */
[----:B------:R-:W-:-:S04]  /*bce0*/  MOV R4, R7 ;  /* 0x0000000700047202 */ /* 0x000fc80000000f00 */
[----:B------:R-:W-:Y:S01]  /*bcf0*/  IADD3 RZ, P1, R5, R6, RZ ;  /* 0x0000000605ff7210 */ /* 0x000fe20007f3e0ff */
[----:B------:R-:W-:-:S04]  /*bd00*/  IMAD.X R5, RZ, RZ, RZ, P0 ;  /* 0x000000ffff057224 */ /* 0x000fc800000e06ff */
[----:B------:R-:W-:-:S08]  /*bd10*/  IMAD.WIDE.U32.X R4, R13, UR9, R4, P1 ;  /* 0x000000090d047c25 */ /* 0x000fd000088e0404 */
.L_x_304:
[--C-:B------:R-:W-:Y:S01]  /*bd20*/  SHF.R.U64 R13, R4, UR11, R5.reuse ;  /* 0x0000000b040d7c19 */ /* 0x100fe20008001205 */
[----:B------:R-:W0:Y:S01]  /*bd30*/  F2I.U32.TRUNC.NTZ R20, R20 ;  /* 0x0000001400147305 */ /* 0x000e22000020f000 */
[----:B------:R-:W-:Y:S01]  /*bd40*/  SHF.R.U32.HI R4, RZ, UR11, R5 ;  /* 0x0000000bff047c19 */ /* 0x000fe20008011605 */
[----:B------:R-:W-:Y:S01]  /*bd50*/  ULDC.64 UR8, c[0x0][0x620] ;  /* 0x0001880000087ab9 */ /* 0x000fe20000000a00 */
[----:B------:R-:W-:Y:S01]  /*bd60*/  IADD3 R7, P0, RZ, -R13, RZ ;  /* 0x8000000dff077210 */ /* 0x000fe20007f1e0ff */
[----:B------:R-:W-:Y:S01]  /*bd70*/  ULDC.64 UR10, c[0x0][0x640] ;  /* 0x00019000000a7ab9 */ /* 0x000fe20000000a00 */
[----:B------:R-:W2:Y:S03]  /*bd80*/  LDC R22, c[0x0][0x148] ;  /* 0x00005200ff167b82 */ /* 0x000ea60000000800 */
[----:B------:R-:W-:Y:S01]  /*bd90*/  IMAD.X R4, RZ, RZ, ~R4, P0 ;  /* 0x000000ffff047224 */ /* 0x000fe200000e0e04 */
[----:B------:R-:W-:-:S03]  /*bda0*/  ISETP.NE.U32.AND P0, PT, RZ, UR10, PT ;  /* 0x0000000aff007c0c */ /* 0x000fc6000bf05070 */
[----:B------:R-:W-:Y:S01]  /*bdb0*/  IMAD R6, R4, UR8, RZ ;  /* 0x0000000804067c24 */ /* 0x000fe2000f8e02ff */
[----:B------:R-:W-:Y:S01]  /*bdc0*/  ISETP.NE.AND.EX P0, PT, RZ, UR11, PT, P0 ;  /* 0x0000000bff007c0c */ /* 0x000fe2000bf05300 */
[----:B------:R-:W-:Y:S01]  /*bdd0*/  IMAD.WIDE.U32 R4, R7, UR8, R16 ;  /* 0x0000000807047c25 */ /* 0x000fe2000f8e0010 */
[----:B------:R-:W-:-:S03]  /*bde0*/  ULDC UR8, c[0x0][0x618] ;  /* 0x0001860000087ab9 */ /* 0x000fc60000000800 */
[----:B------:R-:W-:Y:S01]  /*bdf0*/  IMAD R7, R7, UR9, R6 ;  /* 0x0000000907077c24 */ /* 0x000fe2000f8e0206 */
[----:B------:R-:W-:Y:S01]  /*be00*/  ULDC UR9, c[0x0][0x154] ;  /* 0x0000550000097ab9 */ /* 0x000fe20000000800 */
[----:B0-----:R-:W-:Y:S02]  /*be10*/  IMAD.MOV R6, RZ, RZ, -R20 ;  /* 0x000000ffff067224 */ /* 0x001fe400078e0a14 */
[----:B------:R-:W-:Y:S02]  /*be20*/  IMAD.IADD R5, R5, 0x1, R7 ;  /* 0x0000000105057824 */ /* 0x000fe400078e0207 */
[----:B-1----:R-:W-:Y:S01]  /*be30*/  IMAD R14, R15, R6, R14 ;  /* 0x000000060f0e7224 */ /* 0x002fe200078e020e */
[----:B------:R-:W-:Y:S02]  /*be40*/  I2FP.F32.U32 R6, R11 ;  /* 0x0000000b00067245 */ /* 0x000fe40000201000 */
[--C-:B------:R-:W-:Y:S02]  /*be50*/  SHF.R.U64 R15, R4, UR8, R5.reuse ;  /* 0x00000008040f7c19 */ /* 0x100fe40008001205 */
[----:B------:R-:W-:Y:S01]  /*be60*/  SHF.R.U32.HI R4, RZ, UR8, R5 ;  /* 0x00000008ff047c19 */ /* 0x000fe20008011605 */
[----:B------:R-:W-:Y:S01]  /*be70*/  FMUL R6, R6, UR9 ;  /* 0x0000000906067c20 */ /* 0x000fe20008400000 */
[----:B------:R-:W-:-:S02]  /*be80*/  ULDC UR8, c[0x0][0x608] ;  /* 0x0001820000087ab9 */ /* 0x000fc40000000800 */
[--C-:B------:R-:W-:Y:S01]  /*be90*/  SHF.R.U64 R21, R15, UR8, R4.reuse ;  /* 0x000000080f157c19 */ /* 0x100fe20008001204 */
[----:B------:R0:W1:Y:S01]  /*bea0*/  F2I.U32.TRUNC.NTZ R24, R6 ;  /* 0x0000000600187305 */ /* 0x000062000020f000 */
[----:B------:R-:W-:Y:S01]  /*beb0*/  SHF.R.U32.HI R4, RZ, UR8, R4 ;  /* 0x00000008ff047c19 */ /* 0x000fe20008011604 */
[----:B------:R-:W-:-:S03]  /*bec0*/  ULDC UR8, c[0x0][0x658] ;  /* 0x0001960000087ab9 */ /* 0x000fc60000000800 */
[--C-:B------:R-:W-:Y:S02]  /*bed0*/  SHF.R.U64 R20, R21, UR8, R4.reuse ;  /* 0x0000000815147c19 */ /* 0x100fe40008001204 */
[----:B------:R-:W-:-:S03]  /*bee0*/  SHF.R.U32.HI R23, RZ, UR8, R4 ;  /* 0x00000008ff177c19 */ /* 0x000fc60008011604 */
[----:B------:R-:W-:Y:S02]  /*bef0*/  IMAD.MOV.U32 R4, RZ, RZ, R20 ;  /* 0x000000ffff047224 */ /* 0x000fe400078e0014 */
[----:B------:R-:W-:Y:S01]  /*bf00*/  IMAD.MOV.U32 R5, RZ, RZ, R23 ;  /* 0x000000ffff057224 */ /* 0x000fe200078e0017 */
[----:B0-----:R-:W-:Y:S06]  /*bf10*/  @!P0 BRA `(.L_x_305) ;  /* 0x0000000000288947 */ /* 0x001fec0003800000 */
[----:B------:R-:W-:Y:S02]  /*bf20*/  ULDC UR8, c[0x0][0x64c] ;  /* 0x0001930000087ab9 */ /* 0x000fe40000000800 */
[----:B------:R-:W-:-:S05]  /*bf30*/  IADD3 R5, P0, R20, UR8, RZ ;  /* 0x0000000814057c10 */ /* 0x000fca000ff1e0ff */
[----:B------:R-:W-:-:S04]  /*bf40*/  IMAD.X R23, RZ, RZ, R23, P0 ;  /* 0x000000ffff177224 */ /* 0x000fc800000e0617 */
[----:B------:R-:W-:-:S04]  /*bf50*/  IMAD.WIDE.U32 R6, R23, UR10, RZ ;  /* 0x0000000a17067c25 */ /* 0x000fc8000f8e00ff */
[----:B------:R-:W-:-:S04]  /*bf60*/  IMAD.WIDE.U32 R6, P0, R5, UR11, R6 ;  /* 0x0000000b05067c25 */ /* 0x000fc8000f800006 */
[----:B------:R-:W-:-:S04]  /*bf70*/  IMAD.WIDE.U32 R4, R5, UR10, RZ ;  /* 0x0000000a05047c25 */ /* 0x000fc8000f8e00ff */
[----:B------:R-:W-:Y:S01]  /*bf80*/  IMAD.MOV.U32 R4, RZ, RZ, R7 ;  /* 0x000000ffff047224 */ /* 0x000fe200078e0007 */
[----:B------:R-:W-:Y:S01]  /*bf90*/  IADD3 RZ, P1, R5, R6, RZ ;  /* 0x0000000605ff7210 */ /* 0x000fe20007f3e0ff */
[----:B------:R-:W-:-:S04]  /*bfa0*/  IMAD.X R5, RZ, RZ, RZ, P0 ;  /* 0x000000ffff057224 */ /* 0x000fc800000e06ff */
[----:B------:R-:W-:-:S08]  /*bfb0*/  IMAD.WIDE.U32.X R4, R23, UR11, R4, P1 ;  /* 0x0000000b17047c25 */ /* 0x000fd000088e0404 */
.L_x_305:
[----:B------:R-:W-:Y:S01]  /*bfc0*/  ISETP.NE.AND P0, PT, R2, 0x1, PT ;  /* 0x000000010200780c */ /* 0x000fe20003f05270 */
[----:B------:R-:W-:Y:S01]  /*bfd0*/  ULDC UR8, c[0x0][0x648] ;  /* 0x0001920000087ab9 */ /* 0x000fe20000000800 */
[----:B-1----:R-:W-:Y:S01]  /*bfe0*/  IMAD.MOV R24, RZ, RZ, -R24 ;  /* 0x000000ffff187224 */ /* 0x002fe200078e0a18 */
[----:B------:R-:W-:Y:S01]  /*bff0*/  SHF.R.U64 R4, R4, UR8, R5 ;  /* 0x0000000804047c19 */ /* 0x000fe20008001205 */
[----:B------:R-:W-:Y:S01]  /*c000*/  ULDC UR8, c[0x0][0x638] ;  /* 0x00018e0000087ab9 */ /* 0x000fe20000000800 */
[----:B------:R-:W-:Y:S01]  /*c010*/  LOP3.LUT R21, R21, UR13, RZ, 0xc0, !PT ;  /* 0x0000000d15157c12 */ /* 0x000fe2000f8ec0ff */
[----:B------:R-:W-:Y:S02]  /*c020*/  ULDC UR9, c[0x0][0x610] ;  /* 0x0001840000097ab9 */ /* 0x000fe40000000800 */
[----:B------:R-:W-:Y:S02]  /*c030*/  IMAD.MOV R5, RZ, RZ, -R4 ;  /* 0x000000ffff057224 */ /* 0x000fe400078e0a04 */
[----:B------:R-:W-:Y:S01]  /*c040*/  IMAD R21, R4, UR5, R21 ;  /* 0x0000000504157c24 */ /* 0x000fe2000f8e0215 */
[----:B------:R-:W-:Y:S01]  /*c050*/  MOV R4, 0x1 ;  /* 0x0000000100047802 */ /* 0x000fe20000000f00 */
[----:B------:R-:W-:Y:S01]  /*c060*/  IMAD R20, R5, UR8, R20 ;  /* 0x0000000805147c24 */ /* 0x000fe2000f8e0214 */
[----:B------:R-:W-:Y:S01]  /*c070*/  ULDC UR8, c[0x0][0x600] ;  /* 0x0001800000087ab9 */ /* 0x000fe20000000800 */
[----:B--2---:R-:W-:Y:S01]  /*c080*/  @P0 IMAD R14, R22, R24, R11 ;  /* 0x00000018160e0224 */ /* 0x004fe200078e020b */
[----:B------:R-:W-:-:S03]  /*c090*/  LOP3.LUT R11, R15, UR4, RZ, 0xc0, !PT ;  /* 0x000000040f0b7c12 */ /* 0x000fc6000f8ec0ff */
[----:B------:R-:W-:Y:S02]  /*c0a0*/  IMAD R14, R21, UR9, R14 ;  /* 0x00000009150e7c24 */ /* 0x000fe4000f8e020e */
[----:B------:R-:W-:-:S05]  /*c0b0*/  IMAD R11, R20, UR8, R11 ;  /* 0x00000008140b7c24 */ /* 0x000fca000f8e020b */
[----:B------:R-:W-:Y:S02]  /*c0c0*/  SEL R20, R11, R14, !P0 ;  /* 0x0000000e0b147207 */ /* 0x000fe40004000000 */
[----:B------:R-:W-:-:S07]  /*c0d0*/  SEL R11, R14, R11, !P0 ;  /* 0x0000000b0e0b7207 */ /* 0x000fce0004000000 */
.L_x_303:
[----:B------:R-:W-:Y:S05]  /*c0e0*/  BSYNC B1 ;  /* 0x0000000000017941 */ /* 0x000fea0003800000 */
.L_x_302:
[----:B------:R-:W-:-:S13]  /*c0f0*/  LOP3.LUT P0, RZ, R4, 0xff, RZ, 0xc0, !PT ;  /* 0x000000ff04ff7812 */ /* 0x000fda000780c0ff */
[----:B------:R-:W-:Y:S05]  /*c100*/  @P0 BRA `(.L_x_306) ;  /* 0xfffffff400380947 */ /* 0x000fea000383ffff */
[----:B------:R-:W-:Y:S05]  /*c110*/  BSYNC B0 ;  /* 0x0000000000007941 */ /* 0x000fea0003800000 */
.L_x_295:
[----:B------:R-:W-:-:S03]  /*c120*/  UMOV UR8, 0xffffffff ;  /* 0xffffffff00087882 */ /* 0x000fc60000000000 */
[----:B------:R-:W-:Y:S05]  /*c130*/  BRA.DIV UR8, `(.L_x_307) ;  /* 0x0000000608c87947 */ /* 0x000fea000b800000 */
[----:B------:R-:W-:-:S13]  /*c140*/  ELECT P6, URZ, PT ;  /* 0x00000000003f782f */ /* 0x000fda00038c0000 */
.L_x_326:
[----:B------:R-:W-:Y:S04]  /*c150*/  BSSY B0, `(.L_x_308) ;  /* 0x0000058000007945 */ /* 0x000fe80003800000 */
[----:B------:R-:W-:Y:S05]  /*c160*/  @!P6 BRA `(.L_x_309) ;  /* 0x000000040058e947 */ /* 0x000fea0003800000 */
[----:B------:R-:W-:-:S04]  /*c170*/  LOP3.LUT R19, R19, 0x2, RZ, 0xfc, !PT ;  /* 0x0000000213137812 */ /* 0x000fc800078efcff */
[----:B------:R-:W-:-:S13]  /*c180*/  ISETP.NE.AND P0, PT, R19, 0x3, PT ;  /* 0x000000031300780c */ /* 0x000fda0003f05270 */
[----:B------:R-:W-:Y:S05]  /*c190*/  @!P0 BRA `(.L_x_310) ;  /* 0x0000000000048947 */ /* 0x000fea0003800000 */
[----:B------:R-:W-:Y:S01]  /*c1a0*/  BPT.TRAP 0x1 ;  /* 0x000000040000795c */ /* 0x000fe20000300000 */
.L_x_310:
[----:B------:R-:W0:Y:S01]  /*c1b0*/  S2R R3, SR_CgaCtaId ;  /* 0x0000000000037919 */ /* 0x000e220000008800 */
[----:B------:R-:W-:-:S04]  /*c1c0*/  MOV R2, 0x400 ;  /* 0x0000040000027802 */ /* 0x000fc80000000f00 */
[----:B0-----:R-:W-:Y:S02]  /*c1d0*/  LEA R3, R3, R2, 0x18 ;  /* 0x0000000203037211 */ /* 0x001fe400078ec0ff */
[----:B------:R-:W-:-:S03]  /*c1e0*/  SHF.L.U32 R2, R0, 0x1f, RZ ;  /* 0x0000001f00027819 */ /* 0x000fc600000006ff */
[----:B------:R-:W-:-:S04]  /*c1f0*/  VIADD R3, R3, 0x48 ;  /* 0x0000004803037836 */ /* 0x000fc80000000000 */
[C---:B------:R-:W-:Y:S02]  /*c200*/  IMAD R7, R12.reuse, 0x8, R3 ;  /* 0x000000080c077824 */ /* 0x040fe400078e0203 */
[----:B------:R-:W-:Y:S02]  /*c210*/  VIADD R12, R12, 0x1 ;  /* 0x000000010c0c7836 */ /* 0x000fe40000000000 */
[----:B------:R-:W0:Y:S03]  /*c220*/  SYNCS.PHASECHK.TRANS64.TRYWAIT P0, [R7+URZ], R2 ;  /* 0x00000002070075a7 */ /* 0x000e26000800017f */
[----:B------:R-:W-:-:S04]  /*c230*/  ISETP.NE.AND P1, PT, R12, 0x9, PT ;  /* 0x000000090c00780c */ /* 0x000fc80003f25270 */
[----:B------:R-:W-:Y:S02]  /*c240*/  SEL R5, RZ, 0x1, P1 ;  /* 0x00000001ff057807 */ /* 0x000fe40000800000 */
[----:B------:R-:W-:Y:S02]  /*c250*/  SEL R12, R12, RZ, P1 ;  /* 0x000000ff0c0c7207 */ /* 0x000fe40000800000 */
[----:B------:R-:W-:-:S03]  /*c260*/  LOP3.LUT R5, R0, R5, RZ, 0x3c, !PT ;  /* 0x0000000500057212 */ /* 0x000fc600078e3cff */
[----:B------:R-:W-:Y:S01]  /*c270*/  IMAD R9, R12, 0x8, R3 ;  /* 0x000000080c097824 */ /* 0x000fe200078e0203 */
[----:B------:R-:W-:Y:S01]  /*c280*/  SHF.L.U32 R4, R5, 0x1f, RZ ;  /* 0x0000001f05047819 */ /* 0x000fe200000006ff */
[----:B0-----:R-:W-:Y:S06]  /*c290*/  @!P0 BRA `(.L_x_311) ;  /* 0x0000000400908947 */ /* 0x001fec0003800000 */
.L_x_327:
[----:B------:R-:W1:Y:S01]  /*c2a0*/  SYNCS.PHASECHK.TRANS64.TRYWAIT P0, [R9+URZ], R4 ;  /* 0x00000004090075a7 */ /* 0x000e62000800017f */
[----:B------:R-:W-:-:S05]  /*c2b0*/  VIADD R0, R12, 0x1 ;  /* 0x000000010c007836 */ /* 0x000fca0000000000 */
[----:B------:R-:W-:-:S04]  /*c2c0*/  ISETP.NE.AND P1, PT, R0, 0x9, PT ;  /* 0x000000090000780c */ /* 0x000fc80003f25270 */
[----:B0-----:R-:W-:Y:S02]  /*c2d0*/  SEL R2, RZ, 0x1, P1 ;  /* 0x00000001ff027807 */ /* 0x001fe40000800000 */
[----:B------:R-:W-:Y:S02]  /*c2e0*/  SEL R0, R0, RZ, P1 ;  /* 0x000000ff00007207 */ /* 0x000fe40000800000 */
[----:B------:R-:W-:-:S03]  /*c2f0*/  LOP3.LUT R7, R5, R2, RZ, 0x3c, !PT ;  /* 0x0000000205077212 */ /* 0x000fc600078e3cff */
[----:B------:R-:W-:Y:S01]  /*c300*/  IMAD R6, R0, 0x8, R3 ;  /* 0x0000000800067824 */ /* 0x000fe200078e0203 */
[----:B------:R-:W-:Y:S01]  /*c310*/  SHF.L.U32 R5, R7, 0x1f, RZ ;  /* 0x0000001f07057819 */ /* 0x000fe200000006ff */
[----:B-1----:R-:W-:Y:S06]  /*c320*/  @!P0 BRA `(.L_x_312) ;  /* 0x0000000400808947 */ /* 0x002fec0003800000 */
.L_x_328:
[----:B------:R-:W1:Y:S01]  /*c330*/  SYNCS.PHASECHK.TRANS64.TRYWAIT P0, [R6+URZ], R5 ;  /* 0x00000005060075a7 */ /* 0x000e62000800017f */
[----:B------:R-:W-:-:S05]  /*c340*/  VIADD R0, R0, 0x1 ;  /* 0x0000000100007836 */ /* 0x000fca0000000000 */
[----:B------:R-:W-:-:S04]  /*c350*/  ISETP.NE.AND P1, PT, R0, 0x9, PT ;  /* 0x000000090000780c */ /* 0x000fc80003f25270 */
[----:B------:R-:W-:Y:S02]  /*c360*/  SEL R2, RZ, 0x1, P1 ;  /* 0x00000001ff027807 */ /* 0x000fe40000800000 */
[----:B------:R-:W-:Y:S02]  /*c370*/  SEL R0, R0, RZ, P1 ;  /* 0x000000ff00007207 */ /* 0x000fe40000800000 */
[----:B------:R-:W-:-:S03]  /*c380*/  LOP3.LUT R7, R7, R2, RZ, 0x3c, !PT ;  /* 0x0000000207077212 */ /* 0x000fc600078e3cff */
[----:B0-----:R-:W-:Y:S01]  /*c390*/  IMAD R9, R0, 0x8, R3 ;  /* 0x0000000800097824 */ /* 0x001fe200078e0203 */
[----:B------:R-:W-:Y:S01]  /*c3a0*/  SHF.L.U32 R4, R7, 0x1f, RZ ;  /* 0x0000001f07047819 */ /* 0x000fe200000006ff */
[----:B-1----:R-:W-:Y:S06]  /*c3b0*/  @!P0 BRA `(.L_x_313) ;  /* 0x0000000400708947 */ /* 0x002fec0003800000 */
.L_x_329:
        /* <DEDUP_REMOVED lines=9> */
.L_x_330:
[----:B------:R-:W1:Y:S01]  /*c450*/  SYNCS.PHASECHK.TRANS64.TRYWAIT P0, [R6+URZ], R5 ;  /* 0x00000005060075a7 */ /* 0x000e62000800017f */
[----:B------:R-:W-:-:S04]  /*c460*/  IADD3 R0, R0, 0x1, RZ ;  /* 0x0000000100007810 */ /* 0x000fc80007ffe0ff */
[----:B------:R-:W-:-:S04]  /*c470*/  ISETP.NE.AND P1, PT, R0, 0x9, PT ;  /* 0x000000090000780c */ /* 0x000fc80003f25270 */
[----:B------:R-:W-:Y:S02]  /*c480*/  SEL R2, RZ, 0x1, P1 ;  /* 0x00000001ff027807 */ /* 0x000fe40000800000 */
[----:B------:R-:W-:Y:S02]  /*c490*/  SEL R0, R0, RZ, P1 ;  /* 0x000000ff00007207 */ /* 0x000fe40000800000 */
[----:B------:R-:W-:-:S03]  /*c4a0*/  LOP3.LUT R7, R7, R2, RZ, 0x3c, !PT ;  /* 0x0000000207077212 */ /* 0x000fc600078e3cff */
[----:B0-----:R-:W-:Y:S01]  /*c4b0*/  IMAD R9, R0, 0x8, R3 ;  /* 0x0000000800097824 */ /* 0x001fe200078e0203 */
[----:B------:R-:W-:Y:S01]  /*c4c0*/  SHF.L.U32 R4, R7, 0x1f, RZ ;  /* 0x0000001f07047819 */ /* 0x000fe200000006ff */
[----:B-1----:R-:W-:Y:S06]  /*c4d0*/  @!P0 BRA `(.L_x_315) ;  /* 0x0000000400508947 */ /* 0x002fec0003800000 */
.L_x_331:
        /* <DEDUP_REMOVED lines=9> */
.L_x_332:
        /* <DEDUP_REMOVED lines=9> */
.L_x_333:
[----:B------:R-:W1:Y:S01]  /*c600*/  SYNCS.PHASECHK.TRANS64.TRYWAIT P0, [R9+URZ], R4 ;  /* 0x00000004090075a7 */ /* 0x000e62000800017f */
[----:B------:R-:W-:-:S05]  /*c610*/  VIADD R0, R0, 0x1 ;  /* 0x0000000100007836 */ /* 0x000fca0000000000 */
[----:B------:R-:W-:-:S04]  /*c620*/  ISETP.NE.AND P1, PT, R0, 0x9, PT ;  /* 0x000000090000780c */ /* 0x000fc80003f25270 */
[----:B------:R-:W-:Y:S02]  /*c630*/  SEL R2, RZ, 0x1, P1 ;  /* 0x00000001ff027807 */ /* 0x000fe40000800000 */
[----:B------:R-:W-:Y:S02]  /*c640*/  SEL R0, R0, RZ, P1 ;  /* 0x000000ff00007207 */ /* 0x000fe40000800000 */
[----:B------:R-:W-:Y:S01]  /*c650*/  LOP3.LUT R2, R7, R2, RZ, 0x3c, !PT ;  /* 0x0000000207027212 */ /* 0x000fe200078e3cff */
[----:B-1----:R-:W-:Y:S06]  /*c660*/  @!P0 BRA `(.L_x_318) ;  /* 0x0000000400288947 */ /* 0x002fec0003800000 */
.L_x_334:
[----:B------:R-:W-:Y:S01]  /*c670*/  IMAD R3, R0, 0x8, R3 ;  /* 0x0000000800037824 */ /* 0x000fe200078e0203 */
[----:B------:R-:W-:-:S07]  /*c680*/  SHF.L.U32 R0, R2, 0x1f, RZ ;  /* 0x0000001f02007819 */ /* 0x000fce00000006ff */
.L_x_319:
[----:B--2---:R2:W3:Y:S02]  /*c690*/  SYNCS.PHASECHK.TRANS64.TRYWAIT P0, [R3+URZ], R0 ;  /* 0x00000000030075a7 */ /* 0x0044e4000800017f */
[----:B---3--:R-:W-:Y:S05]  /*c6a0*/  @!P0 NANOSLEEP.SYNCS 0x989680 ;  /* 0x009896800000895d */ /* 0x008fea0003900000 */
[----:B------:R-:W3:Y:S02]  /*c6b0*/  @!P0 SYNCS.PHASECHK.TRANS64 P0, [R3+URZ], R0 ;  /* 0x00000000030085a7 */ /* 0x000ee4000800007f */
[----:B---3--:R-:W-:Y:S05]  /*c6c0*/  @!P0 BRA `(.L_x_319) ;  /* 0xfffffffc00f08947 */ /* 0x008fea000383ffff */
.L_x_309:
[----:B------:R-:W-:Y:S05]  /*c6d0*/  BSYNC B0 ;  /* 0x0000000000007941 */ /* 0x000fea0003800000 */
.L_x_308:
[----:B------:R-:W-:Y:S05]  /*c6e0*/  EXIT ;  /* 0x000000000000794d */ /* 0x000fea0003800000 */
.L_x_22:
[----:B----4-:R4:W0:Y:S02]  /*c6f0*/  SYNCS.PHASECHK.TRANS64.TRYWAIT P1, [R3+URZ], R0 ;  /* 0x00000000030075a7 */ /* 0x010824000802017f */
[----:B0-----:R-:W-:Y:S05]  /*c700*/  @!P1 NANOSLEEP.SYNCS 0x989680 ;  /* 0x009896800000995d */ /* 0x001fea0003900000 */
[----:B------:R-:W0:Y:S02]  /*c710*/  @!P1 SYNCS.PHASECHK.TRANS64 P1, [R3+URZ], R0 ;  /* 0x00000000030095a7 */ /* 0x000e24000802007f */
[----:B0-----:R-:W-:Y:S05]  /*c720*/  @!P1 BRA `(.L_x_22) ;  /* 0xfffffffc00f09947 */ /* 0x001fea000383ffff */
[----:B------:R-:W-:Y:S05]  /*c730*/  BRA `(.L_x_21) ;  /* 0xffffff4c00b47947 */ /* 0x000fea000383ffff */
.L_x_27:
[----:B-1----:R1:W3:Y:S02]  /*c740*/  SYNCS.PHASECHK.TRANS64.TRYWAIT P1, [R5+URZ], R4 ;  /* 0x00000004050075a7 */ /* 0x0022e4000802017f */
[----:B---3--:R-:W-:Y:S05]  /*c750*/  @!P1 NANOSLEEP.SYNCS 0x989680 ;  /* 0x009896800000995d */ /* 0x008fea0003900000 */
[----:B------:R-:W3:Y:S02]  /*c760*/  @!P1 SYNCS.PHASECHK.TRANS64 P1, [R5+URZ], R4 ;  /* 0x00000004050095a7 */ /* 0x000ee4000802007f */
[----:B---3--:R-:W-:Y:S05]  /*c770*/  @!P1 BRA `(.L_x_27) ;  /* 0xfffffffc00f09947 */ /* 0x008fea000383ffff */
[----:B------:R-:W-:Y:S05]  /*c780*/  BRA `(.L_x_26) ;  /* 0xffffff5000947947 */ /* 0x000fea000383ffff */
.L_x_296:
[----:B------:R-:W-:Y:S01]  /*c790*/  BSSY B1, `(.L_x_320) ;  /* 0x0000006000017945 */ /* 0x000fe20003800000 */
[----:B------:R-:W-:-:S07]  /*c7a0*/  IMAD.MOV.U32 R15, RZ, RZ, -0x1 ;  /* 0xffffffffff0f7424 */ /* 0x000fce00078e00ff */
[----:B------:R-:W-:Y:S05]  /*c7b0*/  WARPSYNC.COLLECTIVE R15, `(.L_x_321) ;  /* 0x000000000f0c7348 */ /* 0x000fea0003c00000 */
[----:B------:R-:W-:Y:S02]  /*c7c0*/  ELECT P6, UR62, PT ;  /* 0x00000000003e782f */ /* 0x000fe400038c0000 */
[----:B------:R-:W-:Y:S01]  /*c7d0*/  MOV R14, UR62 ;  /* 0x0000003e000e7c02 */ /* 0x000fe20008000f00 */
[----:B------:R-:W-:Y:S10]  /*c7e0*/  ENDCOLLECTIVE ;  /* 0x000000000000791b */ /* 0x000ff40003800000 */
.L_x_321:
[----:B------:R-:W-:Y:S05]  /*c7f0*/  BSYNC B1 ;  /* 0x0000000000017941 */ /* 0x000fea0003800000 */
.L_x_320:
[----:B------:R-:W-:Y:S05]  /*c800*/  BRA `(.L_x_322) ;  /* 0xffffffec00847947 */ /* 0x000fea000383ffff */
.L_x_299:
[----:B0-----:R0:W1:Y:S02]  /*c810*/  SYNCS.PHASECHK.TRANS64.TRYWAIT P0, [R14+URZ+0x48], R7 ;  /* 0x000048070e0075a7 */ /* 0x001064000800017f */
[----:B-1----:R-:W-:Y:S05]  /*c820*/  @!P0 NANOSLEEP.SYNCS 0x989680 ;  /* 0x009896800000895d */ /* 0x002fea0003900000 */
[----:B------:R-:W1:Y:S02]  /*c830*/  @!P0 SYNCS.PHASECHK.TRANS64 P0, [R14+URZ+0x48], R7 ;  /* 0x000048070e0085a7 */ /* 0x000e64000800007f */
[----:B-1----:R-:W-:Y:S05]  /*c840*/  @!P0 BRA `(.L_x_299) ;  /* 0xfffffffc00f08947 */ /* 0x002fea000383ffff */
[----:B------:R-:W-:Y:S05]  /*c850*/  BRA `(.L_x_323) ;  /* 0xffffffec00c07947 */ /* 0x000fea000383ffff */
.L_x_307:
[----:B------:R-:W-:Y:S01]  /*c860*/  BSSY B0, `(.L_x_324) ;  /* 0x0000006000007945 */ /* 0x000fe20003800000 */
[----:B------:R-:W-:-:S07]  /*c870*/  IMAD.MOV.U32 R15, RZ, RZ, -0x1 ;  /* 0xffffffffff0f7424 */ /* 0x000fce00078e00ff */
[----:B------:R-:W-:Y:S05]  /*c880*/  WARPSYNC.COLLECTIVE R15, `(.L_x_325) ;  /* 0x000000000f0c7348 */ /* 0x000fea0003c00000 */
[----:B------:R-:W-:Y:S02]  /*c890*/  ELECT P6, UR62, PT ;  /* 0x00000000003e782f */ /* 0x000fe400038c0000 */
[----:B------:R-:W-:Y:S01]  /*c8a0*/  MOV R14, UR62 ;  /* 0x0000003e000e7c02 */ /* 0x000fe20008000f00 */
[----:B------:R-:W-:Y:S10]  /*c8b0*/  ENDCOLLECTIVE ;  /* 0x000000000000791b */ /* 0x000ff40003800000 */
.L_x_325:
[----:B------:R-:W-:Y:S05]  /*c8c0*/  BSYNC B0 ;  /* 0x0000000000007941 */ /* 0x000fea0003800000 */
.L_x_324:
[----:B------:R-:W-:Y:S05]  /*c8d0*/  BRA `(.L_x_326) ;  /* 0xfffffff8001c7947 */ /* 0x000fea000383ffff */
.L_x_311:
[----:B0-----:R0:W1:Y:S02]  /*c8e0*/  SYNCS.PHASECHK.TRANS64.TRYWAIT P0, [R7+URZ], R2 ;  /* 0x00000002070075a7 */ /* 0x001064000800017f */
[----:B-1----:R-:W-:Y:S05]  /*c8f0*/  @!P0 NANOSLEEP.SYNCS 0x989680 ;  /* 0x009896800000895d */ /* 0x002fea0003900000 */
[----:B------:R-:W1:Y:S02]  /*c900*/  @!P0 SYNCS.PHASECHK.TRANS64 P0, [R7+URZ], R2 ;  /* 0x00000002070085a7 */ /* 0x000e64000800007f */
[----:B-1----:R-:W-:Y:S05]  /*c910*/  @!P0 BRA `(.L_x_311) ;  /* 0xfffffffc00f08947 */ /* 0x002fea000383ffff */
[----:B------:R-:W-:Y:S05]  /*c920*/  BRA `(.L_x_327) ;  /* 0xfffffff8005c7947 */ /* 0x000fea000383ffff */
.L_x_312:
[----:B0-----:R0:W1:Y:S02]  /*c930*/  SYNCS.PHASECHK.TRANS64.TRYWAIT P0, [R9+URZ], R4 ;  /* 0x00000004090075a7 */ /* 0x001064000800017f */
[----:B-1----:R-:W-:Y:S05]  /*c940*/  @!P0 NANOSLEEP.SYNCS 0x989680 ;  /* 0x009896800000895d */ /* 0x002fea0003900000 */
[----:B------:R-:W1:Y:S02]  /*c950*/  @!P0 SYNCS.PHASECHK.TRANS64 P0, [R9+URZ], R4 ;  /* 0x00000004090085a7 */ /* 0x000e64000800007f */
[----:B-1----:R-:W-:Y:S05]  /*c960*/  @!P0 BRA `(.L_x_312) ;  /* 0xfffffffc00f08947 */ /* 0x002fea000383ffff */
[----:B------:R-:W-:Y:S05]  /*c970*/  BRA `(.L_x_328) ;  /* 0xfffffff8006c7947 */ /* 0x000fea000383ffff */
.L_x_313:
[----:B0-----:R0:W1:Y:S02]  /*c980*/  SYNCS.PHASECHK.TRANS64.TRYWAIT P0, [R6+URZ], R5 ;  /* 0x00000005060075a7 */ /* 0x001064000800017f */
[----:B-1----:R-:W-:Y:S05]  /*c990*/  @!P0 NANOSLEEP.SYNCS 0x989680 ;  /* 0x009896800000895d */ /* 0x002fea0003900000 */
[----:B------:R-:W1:Y:S02]  /*c9a0*/  @!P0 SYNCS.PHASECHK.TRANS64 P0, [R6+URZ], R5 ;  /* 0x00000005060085a7 */ /* 0x000e64000800007f */
[----:B-1----:R-:W-:Y:S05]  /*c9b0*/  @!P0 BRA `(.L_x_313) ;  /* 0xfffffffc00f08947 */ /* 0x002fea000383ffff */
[----:B------:R-:W-:Y:S05]  /*c9c0*/  BRA `(.L_x_329) ;  /* 0xfffffff8007c7947 */ /* 0x000fea000383ffff */
.L_x_314:
[----:B0-----:R0:W1:Y:S02]  /*c9d0*/  SYNCS.PHASECHK.TRANS64.TRYWAIT P0, [R9+URZ], R4 ;  /* 0x00000004090075a7 */ /* 0x001064000800017f */
[----:B-1----:R-:W-:Y:S05]  /*c9e0*/  @!P0 NANOSLEEP.SYNCS 0x989680 ;  /* 0x009896800000895d */ /* 0x002fea0003900000 */
[----:B------:R-:W1:Y:S02]  /*c9f0*/  @!P0 SYNCS.PHASECHK.TRANS64 P0, [R9+URZ], R4 ;  /* 0x00000004090085a7 */ /* 0x000e64000800007f */
[----:B-1----:R-:W-:Y:S05]  /*ca00*/  @!P0 BRA `(.L_x_314) ;  /* 0xfffffffc00f08947 */ /* 0x002fea000383ffff */
[----:B------:R-:W-:Y:S05]  /*ca10*/  BRA `(.L_x_330) ;  /* 0xfffffff8008c7947 */ /* 0x000fea000383ffff */
.L_x_315:
[----:B0-----:R0:W1:Y:S02]  /*ca20*/  SYNCS.PHASECHK.TRANS64.TRYWAIT P0, [R6+URZ], R5 ;  /* 0x00000005060075a7 */ /* 0x001064000800017f */
[----:B-1----:R-:W-:Y:S05]  /*ca30*/  @!P0 NANOSLEEP.SYNCS 0x989680 ;  /* 0x009896800000895d */ /* 0x002fea0003900000 */
[----:B------:R-:W1:Y:S02]  /*ca40*/  @!P0 SYNCS.PHASECHK.TRANS64 P0, [R6+URZ], R5 ;  /* 0x00000005060085a7 */ /* 0x000e64000800007f */
[----:B-1----:R-:W-:Y:S05]  /*ca50*/  @!P0 BRA `(.L_x_315) ;  /* 0xfffffffc00f08947 */ /* 0x002fea000383ffff */
[----:B------:R-:W-:Y:S05]  /*ca60*/  BRA `(.L_x_331) ;  /* 0xfffffff8009c7947 */ /* 0x000fea000383ffff */
.L_x_316:
[----:B0-----:R0:W1:Y:S02]  /*ca70*/  SYNCS.PHASECHK.TRANS64.TRYWAIT P0, [R9+URZ], R4 ;  /* 0x00000004090075a7 */ /* 0x001064000800017f */
[----:B-1----:R-:W-:Y:S05]  /*ca80*/  @!P0 NANOSLEEP.SYNCS 0x989680 ;  /* 0x009896800000895d */ /* 0x002fea0003900000 */
[----:B------:R-:W1:Y:S02]  /*ca90*/  @!P0 SYNCS.PHASECHK.TRANS64 P0, [R9+URZ], R4 ;  /* 0x00000004090085a7 */ /* 0x000e64000800007f */
[----:B-1----:R-:W-:Y:S05]  /*caa0*/  @!P0 BRA `(.L_x_316) ;  /* 0xfffffffc00f08947 */ /* 0x002fea000383ffff */
[----:B------:R-:W-:Y:S05]  /*cab0*/  BRA `(.L_x_332) ;  /* 0xfffffff800ac7947 */ /* 0x000fea000383ffff */
.L_x_317:
[----:B0-----:R0:W1:Y:S02]  /*cac0*/  SYNCS.PHASECHK.TRANS64.TRYWAIT P0, [R6+URZ], R5 ;  /* 0x00000005060075a7 */ /* 0x001064000800017f */
[----:B-1----:R-:W-:Y:S05]  /*cad0*/  @!P0 NANOSLEEP.SYNCS 0x989680 ;  /* 0x009896800000895d */ /* 0x002fea0003900000 */
[----:B------:R-:W1:Y:S02]  /*cae0*/  @!P0 SYNCS.PHASECHK.TRANS64 P0, [R6+URZ], R5 ;  /* 0x00000005060085a7 */ /* 0x000e64000800007f */
[----:B-1----:R-:W-:Y:S05]  /*caf0*/  @!P0 BRA `(.L_x_317) ;  /* 0xfffffffc00f08947 */ /* 0x002fea000383ffff */
[----:B------:R-:W-:Y:S05]  /*cb00*/  BRA `(.L_x_333) ;  /* 0xfffffff800bc7947 */ /* 0x000fea000383ffff */
.L_x_318:
[----:B-1----:R1:W2:Y:S02]  /*cb10*/  SYNCS.PHASECHK.TRANS64.TRYWAIT P0, [R9+URZ], R4 ;  /* 0x00000004090075a7 */ /* 0x0022a4000800017f */
[----:B--2---:R-:W-:Y:S05]  /*cb20*/  @!P0 NANOSLEEP.SYNCS 0x989680 ;  /* 0x009896800000895d */ /* 0x004fea0003900000 */
[----:B------:R-:W2:Y:S02]  /*cb30*/  @!P0 SYNCS.PHASECHK.TRANS64 P0, [R9+URZ], R4 ;  /* 0x00000004090085a7 */ /* 0x000ea4000800007f */
[----:B--2---:R-:W-:Y:S05]  /*cb40*/  @!P0 BRA `(.L_x_318) ;  /* 0xfffffffc00f08947 */ /* 0x004fea000383ffff */
[----:B------:R-:W-:Y:S05]  /*cb50*/  BRA `(.L_x_334) ;  /* 0xfffffff800c47947 */ /* 0x000fea000383ffff */
.L_x_335:
[----:B------:R-:W-:-:S00]  /*cb60*/  BRA `(.L_x_335) ;  /* 0xfffffffc00fc7947 */ /* 0x000fc0000383ffff */
[----:B------:R-:W-:-:S00]  /*cb70*/  NOP ;  /* 0x0000000000007918 */ /* 0x000fc00000000000 */
        /* <DEDUP_REMOVED lines=8> */
.L_x_336:


//--------------------- .nv.global.init           --------------------------
	.section	.nv.global.init,"aw",@progbits
.nv.global.init:
	.type		$str$22,@object
	.size		$str$22,($str$23 - $str$22)
$str$22:
        /*0000*/ 	.byte	0x6b, 0x5f, 0x74, 0x69, 0x6c, 0x65, 0x5f, 0x63, 0x6f, 0x75, 0x6e, 0x74, 0x20, 0x3e, 0x3d, 0x20
        /*0010*/ 	.byte	0x31, 0x00
	.type		$str$23,@object
	.size		$str$23,(__unnamed_1 - $str$23)
$str$23:
        /*0012*/ 	.byte	0x2f, 0x74, 0x6d, 0x70, 0x2f, 0x63, 0x75, 0x74, 0x6c, 0x61, 0x73, 0x73, 0x5f, 0x73, 0x77, 0x65
        /*0022*/ 	.byte	0x65, 0x70, 0x5f, 0x73, 0x72, 0x63, 0x2f, 0x69, 0x6e, 0x63, 0x6c, 0x75, 0x64, 0x65, 0x2f, 0x63
        /*0032*/ 	.byte	0x75, 0x74, 0x6c, 0x61, 0x73, 0x73, 0x2f, 0x67, 0x65, 0x6d, 0x6d, 0x2f, 0x63, 0x6f, 0x6c, 0x6c
        /*0042*/ 	.byte	0x65, 0x63, 0x74, 0x69, 0x76, 0x65, 0x2f, 0x73, 0x6d, 0x39, 0x30, 0x5f, 0x6d, 0x6d, 0x61, 0x5f
        /*0052*/ 	.byte	0x74, 0x6d, 0x61, 0x5f, 0x67, 0x6d, 0x6d, 0x61, 0x5f, 0x73, 0x73, 0x5f, 0x77, 0x61, 0x72, 0x70
        /*0062*/ 	.byte	0x73, 0x70, 0x65, 0x63, 0x69, 0x61, 0x6c, 0x69, 0x7a, 0x65, 0x64, 0x2e, 0x68, 0x70, 0x70, 0x00
	.type		__unnamed_1,@object
	.size		__unnamed_1,(.L_0 - __unnamed_1)
__unnamed_1:
        /*0072*/ 	.byte	0x76, 0x6f, 0x69, 0x64, 0x20, 0x63, 0x75, 0x74, 0x6c, 0x61, 0x73, 0x73, 0x3a, 0x3a, 0x67, 0x65
        /* <DEDUP_REMOVED lines=181> */
        /*0bd2*/ 	.byte	0x00
.L_0:


//--------------------- .nv.shared._ZN7cutlass13device_kernelINS_4gemm6kernel13GemmUniversalIN4cute5tupleIJiiiiEEENS1_10collective13CollectiveMmaINS1_34MainloopSm90TmaGmmaWarpSpecializedILi9ENS5_IJNS4_1CILi4EEENSA_ILi2EEENSA_ILi1EEEEEENS1_35KernelTmaWarpSpecializedCooperativeEEENS5_IJNSA_ILi256EEENSA_ILi128EEENSA_ILi32EEEEEENS_6half_tENS5_IJlSD_lEEESL_SM_NS4_8TiledMMAINS4_8MMA_AtomIJNS4_4SM904GMMA26MMA_64x128x16_F32F16F16_SSILNSQ_5MajorE0ELSS_0ELNSQ_7ScaleInE1ELST_1EEEEEENS4_6LayoutINS5_IJSC_SD_SD_EEENS5_IJSD_NSA_ILi0EEESY_EEEEENS5_IJNS4_10UnderscoreES11_S11_EEEEENS4_23SM90_TMA_LOAD_MULTICASTENS4_14ComposedLayoutINS4_7SwizzleILi2ELi4ELi3EEENS4_18smem_ptr_flag_bitsILi16EEENSW_INS5_IJNSA_ILi8EEESJ_EEENS5_IJSJ_SD_EEEEEEEvNS4_8identityES14_S1E_vS1F_EENS_8epilogue10collective6detail29Sm90TmaWarpSpecializedAdapterINS1I_15DefaultEpilogueISL_SM_SM_NS1H_6thread17LinearCombinationISL_Li1EffLNS1M_9ScaleType4KindE0ELNS_15FloatRoundStyleE2ESL_EENS1_15EpilogueDefaultEEEEEvvEEEEvNT_6ParamsE --------------------------
	.section	.nv.shared._ZN7cutlass13device_kernelINS_4gemm6kernel13GemmUniversalIN4cute5tupleIJiiiiEEENS1_10collective13CollectiveMmaINS1_34MainloopSm90TmaGmmaWarpSpecializedILi9ENS5_IJNS4_1CILi4EEENSA_ILi2EEENSA_ILi1EEEEEENS1_35KernelTmaWarpSpecializedCooperativeEEENS5_IJNSA_ILi256EEENSA_ILi128EEENSA_ILi32EEEEEENS_6half_tENS5_IJlSD_lEEESL_SM_NS4_8TiledMMAINS4_8MMA_AtomIJNS4_4SM904GMMA26MMA_64x128x16_F32F16F16_SSILNSQ_5MajorE0ELSS_0ELNSQ_7ScaleInE1ELST_1EEEEEENS4_6LayoutINS5_IJSC_SD_SD_EEENS5_IJSD_NSA_ILi0EEESY_EEEEENS5_IJNS4_10UnderscoreES11_S11_EEEEENS4_23SM90_TMA_LOAD_MULTICASTENS4_14ComposedLayoutINS4_7SwizzleILi2ELi4ELi3EEENS4_18smem_ptr_flag_bitsILi16EEENSW_INS5_IJNSA_ILi8EEESJ_EEENS5_IJSJ_SD_EEEEEEEvNS4_8identityES14_S1E_vS1F_EENS_8epilogue10collective6detail29Sm90TmaWarpSpecializedAdapterINS1I_15DefaultEpilogueISL_SM_SM_NS1H_6thread17LinearCombinationISL_Li1EffLNS1M_9ScaleType4KindE0ELNS_15FloatRoundStyleE2ESL_EENS1_15EpilogueDefaultEEEEEvvEEEEvNT_6ParamsE,"aw",@nobits
	.sectionflags	@""
	.align	16
	.zero		1024


//--------------------- .nv.shared.reserved.0     --------------------------
	.section	.nv.shared.reserved.0,"aw",@nobits
	.weak		__nv_reservedSMEM_offset_0_alias
	.size		__nv_reservedSMEM_offset_0_alias, 0, 0
	.other		__nv_reservedSMEM_offset_0_alias,@"STO_CUDA_RESERVED_SHARED STV_DEFAULT"
__nv_reservedSMEM_offset_0_alias:
	.zero		0


//--------------------- .nv.global                --------------------------
	.section	.nv.global,"aw",@nobits
.nv.global:
	.type		_ZN40_INTERNAL_2ce38457_4_k_cu_cffb5eb1_176374cute1_E,@object
	.size		_ZN40_INTERNAL_2ce38457_4_k_cu_cffb5eb1_176374cute1_E,(_ZN40_INTERNAL_2ce38457_4_k_cu_cffb5eb1_176374cuda3std3__45__cpo6cbeginE - _ZN40_INTERNAL_2ce38457_4_k_cu_cffb5eb1_176374cute1_E)
_ZN40_INTERNAL_2ce38457_4_k_cu_cffb5eb1_176374cute1_E:
	.zero		1
	.type		_ZN40_INTERNAL_2ce38457_4_k_cu_cffb5eb1_176374cuda3std3__45__cpo6cbeginE,@object
	.size		_ZN40_INTERNAL_2ce38457_4_k_cu_cffb5eb1_176374cuda3std3__45__cpo6cbeginE,(_ZN40_INTERNAL_2ce38457_4_k_cu_cffb5eb1_176374cuda3std3__48in_placeE - _ZN40_INTERNAL_2ce38457_4_k_cu_cffb5eb1_176374cuda3std3__45__cpo6cbeginE)
_ZN40_INTERNAL_2ce38457_4_k_cu_cffb5eb1_176374cuda3std3__45__cpo6cbeginE:
	.zero		1
	.type		_ZN40_INTERNAL_2ce38457_4_k_cu_cffb5eb1_176374cuda3std3__48in_placeE,@object
	.size		_ZN40_INTERNAL_2ce38457_4_k_cu_cffb5eb1_176374cuda3std3__48in_placeE,(_ZN40_INTERNAL_2ce38457_4_k_cu_cffb5eb1_176374cuda3std6ranges3__45__cpo9iter_moveE - _ZN40_INTERNAL_2ce38457_4_k_cu_cffb5eb1_176374cuda3std3__48in_placeE)
_ZN40_INTERNAL_2ce38457_4_k_cu_cffb5eb1_176374cuda3std3__48in_placeE:
	.zero		1
	.type		_ZN40_INTERNAL_2ce38457_4_k_cu_cffb5eb1_176374cuda3std6ranges3__45__cpo9iter_moveE,@object
	.size		_ZN40_INTERNAL_2ce38457_4_k_cu_cffb5eb1_176374cuda3std6ranges3__45__cpo9iter_moveE,(_ZN40_INTERNAL_2ce38457_4_k_cu_cffb5eb1_176374cuda3std3__45__cpo5beginE - _ZN40_INTERNAL_2ce38457_4_k_cu_cffb5eb1_176374cuda3std6ranges3__45__cpo9iter_moveE)
_ZN40_INTERNAL_2ce38457_4_k_cu_cffb5eb1_176374cuda3std6ranges3__45__cpo9iter_moveE:
	.zero		1
	.type		_ZN40_INTERNAL_2ce38457_4_k_cu_cffb5eb1_176374cuda3std3__45__cpo5beginE,@object
	.size		_ZN40_INTERNAL_2ce38457_4_k_cu_cffb5eb1_176374cuda3std3__45__cpo5beginE,(_ZN40_INTERNAL_2ce38457_4_k_cu_cffb5eb1_176374cuda3std3__442_GLOBAL__N__2ce38457_4_k_cu_cffb5eb1_176376ignoreE - _ZN40_INTERNAL_2ce38457_4_k_cu_cffb5eb1_176374cuda3std3__45__cpo5beginE)
_ZN40_INTERNAL_2ce38457_4_k_cu_cffb5eb1_176374cuda3std3__45__cpo5beginE:
	.zero		1
	.type		_ZN40_INTERNAL_2ce38457_4_k_cu_cffb5eb1_176374cuda3std3__442_GLOBAL__N__2ce38457_4_k_cu_cffb5eb1_176376ignoreE,@object
	.size		_ZN40_INTERNAL_2ce38457_4_k_cu_cffb5eb1_176374cuda3std3__442_GLOBAL__N__2ce38457_4_k_cu_cffb5eb1_176376ignoreE,(_ZN40_INTERNAL_2ce38457_4_k_cu_cffb5eb1_176374cute7productE - _ZN40_INTERNAL_2ce38457_4_k_cu_cffb5eb1_176374cuda3std3__442_GLOBAL__N__2ce38457_4_k_cu_cffb5eb1_176376ignoreE)
_ZN40_INTERNAL_2ce38457_4_k_cu_cffb5eb1_176374cuda3std3__442_GLOBAL__N__2ce38457_4_k_cu_cffb5eb1_176376ignoreE:
	.zero		1
	.type		_ZN40_INTERNAL_2ce38457_4_k_cu_cffb5eb1_176374cute7productE,@object
	.size		_ZN40_INTERNAL_2ce38457_4_k_cu_cffb5eb1_176374cute7productE,(_ZN40_INTERNAL_2ce38457_4_k_cu_cffb5eb1_176374cuda3std3__45__cpo3endE - _ZN40_INTERNAL_2ce38457_4_k_cu_cffb5eb1_176374cute7productE)
_ZN40_INTERNAL_2ce38457_4_k_cu_cffb5eb1_176374cute7productE:
	.zero		1
	.type		_ZN40_INTERNAL_2ce38457_4_k_cu_cffb5eb1_176374cuda3std3__45__cpo3endE,@object
	.size		_ZN40_INTERNAL_2ce38457_4_k_cu_cffb5eb1_176374cuda3std3__45__cpo3endE,(_ZN40_INTERNAL_2ce38457_4_k_cu_cffb5eb1_176374cuda3std3__419piecewise_constructE - _ZN40_INTERNAL_2ce38457_4_k_cu_cffb5eb1_176374cuda3std3__45__cpo3endE)
_ZN40_INTERNAL_2ce38457_4_k_cu_cffb5eb1_176374cuda3std3__45__cpo3endE:
	.zero		1
	.type		_ZN40_INTERNAL_2ce38457_4_k_cu_cffb5eb1_176374cuda3std3__419piecewise_constructE,@object
	.size		_ZN40_INTERNAL_2ce38457_4_k_cu_cffb5eb1_176374cuda3std3__419piecewise_constructE,(_ZN40_INTERNAL_2ce38457_4_k_cu_cffb5eb1_176374cuda3std3__45__cpo4cendE - _ZN40_INTERNAL_2ce38457_4_k_cu_cffb5eb1_176374cuda3std3__419piecewise_constructE)
_ZN40_INTERNAL_2ce38457_4_k_cu_cffb5eb1_176374cuda3std3__419piecewise_constructE:
	.zero		1
	.type		_ZN40_INTERNAL_2ce38457_4_k_cu_cffb5eb1_176374cuda3std3__45__cpo4cendE,@object
	.size		_ZN40_INTERNAL_2ce38457_4_k_cu_cffb5eb1_176374cuda3std3__45__cpo4cendE,(_ZN40_INTERNAL_2ce38457_4_k_cu_cffb5eb1_176374cuda3std6ranges3__45__cpo4swapE - _ZN40_INTERNAL_2ce38457_4_k_cu_cffb5eb1_176374cuda3std3__45__cpo4cendE)
_ZN40_INTERNAL_2ce38457_4_k_cu_cffb5eb1_176374cuda3std3__45__cpo4cendE:
	.zero		1
	.type		_ZN40_INTERNAL_2ce38457_4_k_cu_cffb5eb1_176374cuda3std6ranges3__45__cpo4swapE,@object
	.size		_ZN40_INTERNAL_2ce38457_4_k_cu_cffb5eb1_176374cuda3std6ranges3__45__cpo4swapE,(.L_8 - _ZN40_INTERNAL_2ce38457_4_k_cu_cffb5eb1_176374cuda3std6ranges3__45__cpo4swapE)
_ZN40_INTERNAL_2ce38457_4_k_cu_cffb5eb1_176374cuda3std6ranges3__45__cpo4swapE:
	.zero		1
.L_8:


//--------------------- .nv.constant0._ZN7cutlass13device_kernelINS_4gemm6kernel13GemmUniversalIN4cute5tupleIJiiiiEEENS1_10collective13CollectiveMmaINS1_34MainloopSm90TmaGmmaWarpSpecializedILi9ENS5_IJNS4_1CILi4EEENSA_ILi2EEENSA_ILi1EEEEEENS1_35KernelTmaWarpSpecializedCooperativeEEENS5_IJNSA_ILi256EEENSA_ILi128EEENSA_ILi32EEEEEENS_6half_tENS5_IJlSD_lEEESL_SM_NS4_8TiledMMAINS4_8MMA_AtomIJNS4_4SM904GMMA26MMA_64x128x16_F32F16F16_SSILNSQ_5MajorE0ELSS_0ELNSQ_7ScaleInE1ELST_1EEEEEENS4_6LayoutINS5_IJSC_SD_SD_EEENS5_IJSD_NSA_ILi0EEESY_EEEEENS5_IJNS4_10UnderscoreES11_S11_EEEEENS4_23SM90_TMA_LOAD_MULTICASTENS4_14ComposedLayoutINS4_7SwizzleILi2ELi4ELi3EEENS4_18smem_ptr_flag_bitsILi16EEENSW_INS5_IJNSA_ILi8EEESJ_EEENS5_IJSJ_SD_EEEEEEEvNS4_8identityES14_S1E_vS1F_EENS_8epilogue10collective6detail29Sm90TmaWarpSpecializedAdapterINS1I_15DefaultEpilogueISL_SM_SM_NS1H_6thread17LinearCombinationISL_Li1EffLNS1M_9ScaleType4KindE0ELNS_15FloatRoundStyleE2ESL_EENS1_15EpilogueDefaultEEEEEvvEEEEvNT_6ParamsE --------------------------
	.section	.nv.constant0._ZN7cutlass13device_kernelINS_4gemm6kernel13GemmUniversalIN4cute5tupleIJiiiiEEENS1_10collective13CollectiveMmaINS1_34MainloopSm90TmaGmmaWarpSpecializedILi9ENS5_IJNS4_1CILi4EEENSA_ILi2EEENSA_ILi1EEEEEENS1_35KernelTmaWarpSpecializedCooperativeEEENS5_IJNSA_ILi256EEENSA_ILi128EEENSA_ILi32EEEEEENS_6half_tENS5_IJlSD_lEEESL_SM_NS4_8TiledMMAINS4_8MMA_AtomIJNS4_4SM904GMMA26MMA_64x128x16_F32F16F16_SSILNSQ_5MajorE0ELSS_0ELNSQ_7ScaleInE1ELST_1EEEEEENS4_6LayoutINS5_IJSC_SD_SD_EEENS5_IJSD_NSA_ILi0EEESY_EEEEENS5_IJNS4_10UnderscoreES11_S11_EEEEENS4_23SM90_TMA_LOAD_MULTICASTENS4_14ComposedLayoutINS4_7SwizzleILi2ELi4ELi3EEENS4_18smem_ptr_flag_bitsILi16EEENSW_INS5_IJNSA_ILi8EEESJ_EEENS5_IJSJ_SD_EEEEEEEvNS4_8identityES14_S1E_vS1F_EENS_8epilogue10collective6detail29Sm90TmaWarpSpecializedAdapterINS1I_15DefaultEpilogueISL_SM_SM_NS1H_6thread17LinearCombinationISL_Li1EffLNS1M_9ScaleType4KindE0ELNS_15FloatRoundStyleE2ESL_EENS1_15EpilogueDefaultEEEEEvvEEEEvNT_6ParamsE,"a",@progbits
	.sectionflags	@""
	.align	4
.nv.constant0._ZN7cutlass13device_kernelINS_4gemm6kernel13GemmUniversalIN4cute5tupleIJiiiiEEENS1_10collective13CollectiveMmaINS1_34MainloopSm90TmaGmmaWarpSpecializedILi9ENS5_IJNS4_1CILi4EEENSA_ILi2EEENSA_ILi1EEEEEENS1_35KernelTmaWarpSpecializedCooperativeEEENS5_IJNSA_ILi256EEENSA_ILi128EEENSA_ILi32EEEEEENS_6half_tENS5_IJlSD_lEEESL_SM_NS4_8TiledMMAINS4_8MMA_AtomIJNS4_4SM904GMMA26MMA_64x128x16_F32F16F16_SSILNSQ_5MajorE0ELSS_0ELNSQ_7ScaleInE1ELST_1EEEEEENS4_6LayoutINS5_IJSC_SD_SD_EEENS5_IJSD_NSA_ILi0EEESY_EEEEENS5_IJNS4_10UnderscoreES11_S11_EEEEENS4_23SM90_TMA_LOAD_MULTICASTENS4_14ComposedLayoutINS4_7SwizzleILi2ELi4ELi3EEENS4_18smem_ptr_flag_bitsILi16EEENSW_INS5_IJNSA_ILi8EEESJ_EEENS5_IJSJ_SD_EEEEEEEvNS4_8identityES14_S1E_vS1F_EENS_8epilogue10collective6detail29Sm90TmaWarpSpecializedAdapterINS1I_15DefaultEpilogueISL_SM_SM_NS1H_6thread17LinearCombinationISL_Li1EffLNS1M_9ScaleType4KindE0ELNS_15FloatRoundStyleE2ESL_EENS1_15EpilogueDefaultEEEEEvvEEEEvNT_6ParamsE:
	.zero		1664


//--------------------- SYMBOLS --------------------------

	.type		.nv.reservedSmem.offset0,@object
	.size		.nv.reservedSmem.offset0,0x4
	.type		__assertfail,@function
